	.target	sm_100a

	.elftype	@"ET_EXEC"


//--------------------- .note.nv.tkinfo           --------------------------
	.section	.note.nv.tkinfo,"",@"SHT_NOTE"
	.sectionflags	@"SHF_NOTE_NV_TKINFO"
	.tkinfo
        /*0018*/ 	.word	0x00000002
        /*0030*/ 	.string	""
        /*0030*/ 	.string	"ptxas"
        /*0030*/ 	.string	"Cuda compilation tools, release 13.0, V13.0.88"
        /*0030*/ 	.string	"Build cuda_13.0.r13.0/compiler.36424714_0"
        /*0030*/ 	.string	"-arch sm_100a -m 64 "



//--------------------- .note.nv.cuinfo           --------------------------
	.section	.note.nv.cuinfo,"",@"SHT_NOTE"
	.sectionflags	@"SHF_NOTE_NV_CUINFO"
        /*0018*/ 	.short	0x0002
        /*001a*/ 	.short	0x0064
        /*001c*/ 	.short	0x0082
	.zero		2


//--------------------- .nv.info                  --------------------------
	.section	.nv.info,"",@"SHT_CUDA_INFO"
	.align	4


	//----- nvinfo : EIATTR_REGCOUNT
	.align		4
        /*0000*/ 	.byte	0x04, 0x2f
        /*0002*/ 	.short	(.L_19 - .L_18)
	.align		4
.L_18:
        /*0004*/ 	.word	index@(_ZN7cutlass13device_kernelINS_4conv6kernel13ConvUniversalINS1_16ConvProblemShapeILNS1_8OperatorE2ELi3EEENS1_10collective14CollectiveConvINS1_47MainloopSm100TmaUmmaWarpSpecializedImplicitGemmILS5_2ELi6ELi3ELi1ELi2EN4cute5tupleIJNSA_1CILi1EEESD_SD_EEEEENSB_IJNSC_ILi64EEENSB_IJSG_EEESH_EEENS_10tfloat32_tESJ_NSA_8TiledMMAINSA_8MMA_AtomIJNSA_17SM100_MMA_TF32_SSISJ_SJ_fLi64ELi64ELNSA_4UMMA5MajorE1ELSO_1ELNSN_7ScaleInE0ELSP_0EEEEEENSA_6LayoutISE_NSB_IJNSC_ILi0EEEST_ST_EEEEENSB_IJNSA_10UnderscoreESW_SW_EEEEENS7_6detail27Sm100ImplicitGemmTileTraitsINSA_13SM90_TMA_LOADENSA_14ComposedLayoutINSA_7SwizzleILi2ELi5ELi2EEENSA_18smem_ptr_flag_bitsILi32EEENSS_INSB_IJNSC_ILi32EEENSC_ILi4EEEEEENSB_IJSD_S17_EEEEEEEvEENS10_INSA_20SM90_TMA_LOAD_IM2COLES1C_vEEEENS_8epilogue10collective18CollectiveEpilogueINS1H_23Sm100TmaWarpSpecializedILi3ELi2ELi16ELb1ELb0EEEJSI_NSB_IJNSS_ISG_SD_EENSS_IS17_SD_EEEEESJ_NSB_IJlNSB_IJSD_lllEEEST_EEESJ_S1Q_NS1H_6fusion15FusionCallbacksIS1L_NS1R_17LinearCombinationISJ_fSJ_fLNS_15FloatRoundStyleE2EEESI_S1O_JEEENSA_5SM1004TMEM4LOAD26SM100_TMEM_LOAD_16dp128b8xES11_NS12_INS13_ILi3ELi4ELi3EEES16_NSS_INSB_IJNSC_ILi8EEES17_EEENSB_IJS17_SD_EEEEEEENSA_17SM75_U32x4_LDSM_NENSA_14SM90_TMA_STOREES26_NSA_17SM90_U32x4_STSM_NENSA_39AutoVectorizingCopyWithAssumedAlignmentILi128EEEEEEvvEEEEvNT_6ParamsE)
        /*0008*/ 	.word	0x00000050


	//----- nvinfo : EIATTR_FRAME_SIZE
	.align		4
.L_19:
        /*000c*/ 	.byte	0x04, 0x11
        /*000e*/ 	.short	(.L_21 - .L_20)
	.align		4
.L_20:
        /*0010*/ 	.word	index@($__internal_2_$__cuda_sm10x_tcgen05_guardrail_trap_unallocated_columns_being_dealloced)
        /*0014*/ 	.word	0x00000008


	//----- nvinfo : EIATTR_FRAME_SIZE
	.align		4
.L_21:
        /*0018*/ 	.byte	0x04, 0x11
        /*001a*/ 	.short	(.L_23 - .L_22)
	.align		4
.L_22:
        /*001c*/ 	.word	index@($__internal_1_$__cuda_sm10x_tcgen05_guardrail_trap_phase_invalid_during_alloc)
        /*0020*/ 	.word	0x00000008


	//----- nvinfo : EIATTR_FRAME_SIZE
	.align		4
.L_23:
        /*0024*/ 	.byte	0x04, 0x11
        /*0026*/ 	.short	(.L_25 - .L_24)
	.align		4
.L_24:
        /*0028*/ 	.word	index@($__internal_0_$__cuda_sm10x_tcgen05_guardrail_trap_col_being_dealloced_not_returned_by_alloc)
        /*002c*/ 	.word	0x00000008


	//----- nvinfo : EIATTR_FRAME_SIZE
	.align		4
.L_25:
        /*0030*/ 	.byte	0x04, 0x11
        /*0032*/ 	.short	(.L_27 - .L_26)
	.align		4
.L_26:
        /*0034*/ 	.word	index@(_ZN7cutlass13device_kernelINS_4conv6kernel13ConvUniversalINS1_16ConvProblemShapeILNS1_8OperatorE2ELi3EEENS1_10collective14CollectiveConvINS1_47MainloopSm100TmaUmmaWarpSpecializedImplicitGemmILS5_2ELi6ELi3ELi1ELi2EN4cute5tupleIJNSA_1CILi1EEESD_SD_EEEEENSB_IJNSC_ILi64EEENSB_IJSG_EEESH_EEENS_10tfloat32_tESJ_NSA_8TiledMMAINSA_8MMA_AtomIJNSA_17SM100_MMA_TF32_SSISJ_SJ_fLi64ELi64ELNSA_4UMMA5MajorE1ELSO_1ELNSN_7ScaleInE0ELSP_0EEEEEENSA_6LayoutISE_NSB_IJNSC_ILi0EEEST_ST_EEEEENSB_IJNSA_10UnderscoreESW_SW_EEEEENS7_6detail27Sm100ImplicitGemmTileTraitsINSA_13SM90_TMA_LOADENSA_14ComposedLayoutINSA_7SwizzleILi2ELi5ELi2EEENSA_18smem_ptr_flag_bitsILi32EEENSS_INSB_IJNSC_ILi32EEENSC_ILi4EEEEEENSB_IJSD_S17_EEEEEEEvEENS10_INSA_20SM90_TMA_LOAD_IM2COLES1C_vEEEENS_8epilogue10collective18CollectiveEpilogueINS1H_23Sm100TmaWarpSpecializedILi3ELi2ELi16ELb1ELb0EEEJSI_NSB_IJNSS_ISG_SD_EENSS_IS17_SD_EEEEESJ_NSB_IJlNSB_IJSD_lllEEEST_EEESJ_S1Q_NS1H_6fusion15FusionCallbacksIS1L_NS1R_17LinearCombinationISJ_fSJ_fLNS_15FloatRoundStyleE2EEESI_S1O_JEEENSA_5SM1004TMEM4LOAD26SM100_TMEM_LOAD_16dp128b8xES11_NS12_INS13_ILi3ELi4ELi3EEES16_NSS_INSB_IJNSC_ILi8EEES17_EEENSB_IJS17_SD_EEEEEEENSA_17SM75_U32x4_LDSM_NENSA_14SM90_TMA_STOREES26_NSA_17SM90_U32x4_STSM_NENSA_39AutoVectorizingCopyWithAssumedAlignmentILi128EEEEEEvvEEEEvNT_6ParamsE)
        /*0038*/ 	.word	0x00000008


	//----- nvinfo : EIATTR_MIN_STACK_SIZE
	.align		4
.L_27:
        /*003c*/ 	.byte	0x04, 0x12
        /*003e*/ 	.short	(.L_29 - .L_28)
	.align		4
.L_28:
        /*0040*/ 	.word	index@(_ZN7cutlass13device_kernelINS_4conv6kernel13ConvUniversalINS1_16ConvProblemShapeILNS1_8OperatorE2ELi3EEENS1_10collective14CollectiveConvINS1_47MainloopSm100TmaUmmaWarpSpecializedImplicitGemmILS5_2ELi6ELi3ELi1ELi2EN4cute5tupleIJNSA_1CILi1EEESD_SD_EEEEENSB_IJNSC_ILi64EEENSB_IJSG_EEESH_EEENS_10tfloat32_tESJ_NSA_8TiledMMAINSA_8MMA_AtomIJNSA_17SM100_MMA_TF32_SSISJ_SJ_fLi64ELi64ELNSA_4UMMA5MajorE1ELSO_1ELNSN_7ScaleInE0ELSP_0EEEEEENSA_6LayoutISE_NSB_IJNSC_ILi0EEEST_ST_EEEEENSB_IJNSA_10UnderscoreESW_SW_EEEEENS7_6detail27Sm100ImplicitGemmTileTraitsINSA_13SM90_TMA_LOADENSA_14ComposedLayoutINSA_7SwizzleILi2ELi5ELi2EEENSA_18smem_ptr_flag_bitsILi32EEENSS_INSB_IJNSC_ILi32EEENSC_ILi4EEEEEENSB_IJSD_S17_EEEEEEEvEENS10_INSA_20SM90_TMA_LOAD_IM2COLES1C_vEEEENS_8epilogue10collective18CollectiveEpilogueINS1H_23Sm100TmaWarpSpecializedILi3ELi2ELi16ELb1ELb0EEEJSI_NSB_IJNSS_ISG_SD_EENSS_IS17_SD_EEEEESJ_NSB_IJlNSB_IJSD_lllEEEST_EEESJ_S1Q_NS1H_6fusion15FusionCallbacksIS1L_NS1R_17LinearCombinationISJ_fSJ_fLNS_15FloatRoundStyleE2EEESI_S1O_JEEENSA_5SM1004TMEM4LOAD26SM100_TMEM_LOAD_16dp128b8xES11_NS12_INS13_ILi3ELi4ELi3EEES16_NSS_INSB_IJNSC_ILi8EEES17_EEENSB_IJS17_SD_EEEEEEENSA_17SM75_U32x4_LDSM_NENSA_14SM90_TMA_STOREES26_NSA_17SM90_U32x4_STSM_NENSA_39AutoVectorizingCopyWithAssumedAlignmentILi128EEEEEEvvEEEEvNT_6ParamsE)
        /*0044*/ 	.word	0x00000008
.L_29:


//--------------------- .nv.compat                --------------------------
	.section	.nv.compat,"",@"SHT_CUDA_COMPAT_INFO"
	.align	4
        /*0000*/ 	.byte	0x02, 0x09, 0x01, 0x00, 0x02, 0x02, 0x02, 0x00, 0x02, 0x05, 0x05, 0x00, 0x03, 0x07, 0x01, 0x01
        /*0010*/ 	.byte	0x02, 0x03, 0x01, 0x00, 0x02, 0x06, 0x01, 0x00, 0x04, 0x0b, 0x08, 0x00, 0x09, 0x00, 0x00, 0x00
        /*0020*/ 	.byte	0x00, 0x00, 0x00, 0x00


//--------------------- .nv.info._ZN7cutlass13device_kernelINS_4conv6kernel13ConvUniversalINS1_16ConvProblemShapeILNS1_8OperatorE2ELi3EEENS1_10collective14CollectiveConvINS1_47MainloopSm100TmaUmmaWarpSpecializedImplicitGemmILS5_2ELi6ELi3ELi1ELi2EN4cute5tupleIJNSA_1CILi1EEESD_SD_EEEEENSB_IJNSC_ILi64EEENSB_IJSG_EEESH_EEENS_10tfloat32_tESJ_NSA_8TiledMMAINSA_8MMA_AtomIJNSA_17SM100_MMA_TF32_SSISJ_SJ_fLi64ELi64ELNSA_4UMMA5MajorE1ELSO_1ELNSN_7ScaleInE0ELSP_0EEEEEENSA_6LayoutISE_NSB_IJNSC_ILi0EEEST_ST_EEEEENSB_IJNSA_10UnderscoreESW_SW_EEEEENS7_6detail27Sm100ImplicitGemmTileTraitsINSA_13SM90_TMA_LOADENSA_14ComposedLayoutINSA_7SwizzleILi2ELi5ELi2EEENSA_18smem_ptr_flag_bitsILi32EEENSS_INSB_IJNSC_ILi32EEENSC_ILi4EEEEEENSB_IJSD_S17_EEEEEEEvEENS10_INSA_20SM90_TMA_LOAD_IM2COLES1C_vEEEENS_8epilogue10collective18CollectiveEpilogueINS1H_23Sm100TmaWarpSpecializedILi3ELi2ELi16ELb1ELb0EEEJSI_NSB_IJNSS_ISG_SD_EENSS_IS17_SD_EEEEESJ_NSB_IJlNSB_IJSD_lllEEEST_EEESJ_S1Q_NS1H_6fusion15FusionCallbacksIS1L_NS1R_17LinearCombinationISJ_fSJ_fLNS_15FloatRoundStyleE2EEESI_S1O_JEEENSA_5SM1004TMEM4LOAD26SM100_TMEM_LOAD_16dp128b8xES11_NS12_INS13_ILi3ELi4ELi3EEES16_NSS_INSB_IJNSC_ILi8EEES17_EEENSB_IJS17_SD_EEEEEEENSA_17SM75_U32x4_LDSM_NENSA_14SM90_TMA_STOREES26_NSA_17SM90_U32x4_STSM_NENSA_39AutoVectorizingCopyWithAssumedAlignmentILi128EEEEEEvvEEEEvNT_6ParamsE --------------------------
	.section	.nv.info._ZN7cutlass13device_kernelINS_4conv6kernel13ConvUniversalINS1_16ConvProblemShapeILNS1_8OperatorE2ELi3EEENS1_10collective14CollectiveConvINS1_47MainloopSm100TmaUmmaWarpSpecializedImplicitGemmILS5_2ELi6ELi3ELi1ELi2EN4cute5tupleIJNSA_1CILi1EEESD_SD_EEEEENSB_IJNSC_ILi64EEENSB_IJSG_EEESH_EEENS_10tfloat32_tESJ_NSA_8TiledMMAINSA_8MMA_AtomIJNSA_17SM100_MMA_TF32_SSISJ_SJ_fLi64ELi64ELNSA_4UMMA5MajorE1ELSO_1ELNSN_7ScaleInE0ELSP_0EEEEEENSA_6LayoutISE_NSB_IJNSC_ILi0EEEST_ST_EEEEENSB_IJNSA_10UnderscoreESW_SW_EEEEENS7_6detail27Sm100ImplicitGemmTileTraitsINSA_13SM90_TMA_LOADENSA_14ComposedLayoutINSA_7SwizzleILi2ELi5ELi2EEENSA_18smem_ptr_flag_bitsILi32EEENSS_INSB_IJNSC_ILi32EEENSC_ILi4EEEEEENSB_IJSD_S17_EEEEEEEvEENS10_INSA_20SM90_TMA_LOAD_IM2COLES1C_vEEEENS_8epilogue10collective18CollectiveEpilogueINS1H_23Sm100TmaWarpSpecializedILi3ELi2ELi16ELb1ELb0EEEJSI_NSB_IJNSS_ISG_SD_EENSS_IS17_SD_EEEEESJ_NSB_IJlNSB_IJSD_lllEEEST_EEESJ_S1Q_NS1H_6fusion15FusionCallbacksIS1L_NS1R_17LinearCombinationISJ_fSJ_fLNS_15FloatRoundStyleE2EEESI_S1O_JEEENSA_5SM1004TMEM4LOAD26SM100_TMEM_LOAD_16dp128b8xES11_NS12_INS13_ILi3ELi4ELi3EEES16_NSS_INSB_IJNSC_ILi8EEES17_EEENSB_IJS17_SD_EEEEEEENSA_17SM75_U32x4_LDSM_NENSA_14SM90_TMA_STOREES26_NSA_17SM90_U32x4_STSM_NENSA_39AutoVectorizingCopyWithAssumedAlignmentILi128EEEEEEvvEEEEvNT_6ParamsE,"",@"SHT_CUDA_INFO"
	.sectionflags	@""
	.align	4


	//----- nvinfo : EIATTR_CUDA_API_VERSION
	.align		4
        /*0000*/ 	.byte	0x04, 0x37
        /*0002*/ 	.short	(.L_31 - .L_30)
.L_30:
        /*0004*/ 	.word	0x00000082


	//----- nvinfo : EIATTR_KPARAM_INFO
	.align		4
.L_31:
        /*0008*/ 	.byte	0x04, 0x17
        /*000a*/ 	.short	(.L_33 - .L_32)
.L_32:
        /*000c*/ 	.word	0x00000000
        /*0010*/ 	.short	0x0000
        /*0012*/ 	.short	0x0000
        /*0014*/ 	.byte	0x00, 0xf0, 0x01, 0x24


	//----- nvinfo : EIATTR_AT_ENTRY_FRAGMENTS
	.align		4
.L_33:
        /*0018*/ 	.byte	0x04, 0x4f
        /*001a*/ 	.short	(.L_35 - .L_34)


	//   ....[0]....
.L_34:
        /*001c*/ 	.word	0x00000006


	//----- nvinfo : EIATTR_RESERVED_SMEM_USED
	.align		4
.L_35:
        /*0020*/ 	.byte	0x01, 0x41
	.zero		2


	//----- nvinfo : EIATTR_SPARSE_MMA_MASK
	.align		4
        /*0024*/ 	.byte	0x03, 0x50
        /*0026*/ 	.short	0x0000


	//----- nvinfo : EIATTR_TCGEN05_1CTA_USED
	.align		4
        /*0028*/ 	.byte	0x01, 0x51
	.zero		2


	//----- nvinfo : EIATTR_MAXREG_COUNT
	.align		4
        /*002c*/ 	.byte	0x03, 0x1b
        /*002e*/ 	.short	0x00ff


	//----- nvinfo : EIATTR_NUM_BARRIERS
	.align		4
        /*0030*/ 	.byte	0x02, 0x4c
        /*0032*/ 	.byte	0x07
	.zero		1


	//----- nvinfo : EIATTR_EXTERNS
	.align		4
        /*0034*/ 	.byte	0x04, 0x0f
        /*0036*/ 	.short	(.L_37 - .L_36)


	//   ....[0]....
	.align		4
.L_36:
        /*0038*/ 	.word	index@(__assertfail)


	//----- nvinfo : EIATTR_MERCURY_ISA_VERSION
	.align		4
.L_37:
        /*003c*/ 	.byte	0x03, 0x5f
        /*003e*/ 	.short	0x0101


	//----- nvinfo : EIATTR_INT_WARP_WIDE_INSTR_OFFSETS
	.align		4
        /*0040*/ 	.byte	0x04, 0x31
        /*0042*/ 	.short	(.L_39 - .L_38)


	//   ....[0]....
.L_38:
        /*0044*/ 	.word	0x00004510


	//   ....[1]....
        /*0048*/ 	.word	0x00004530


	//   ....[2]....
        /*004c*/ 	.word	0x00004560


	//   ....[3]....
        /*0050*/ 	.word	0x00005740


	//   ....[4]....
        /*0054*/ 	.word	0x00005830


	//   ....[5]....
        /*0058*/ 	.word	0x00005990


	//   ....[6]....
        /*005c*/ 	.word	0x00005a70


	//----- nvinfo : EIATTR_COOP_GROUP_MASK_REGIDS
	.align		4
.L_39:
        /*0060*/ 	.byte	0x04, 0x29
        /*0062*/ 	.short	(.L_41 - .L_40)


	//   ....[0]....
.L_40:
        /*0064*/ 	.word	0xffffffff


	//   ....[1]....
        /*0068*/ 	.word	0xffffffff


	//   ....[2]....
        /*006c*/ 	.word	0xffffffff


	//   ....[3]....
        /*0070*/ 	.word	0xffffffff


	//   ....[4]....
        /*0074*/ 	.word	0xffffffff


	//   ....[5]....
        /*0078*/ 	.word	0xffffffff


	//   ....[6]....
        /*007c*/ 	.word	0xffffffff


	//   ....[7]....
        /*0080*/ 	.word	0xffffffff


	//   ....[8]....
        /*0084*/ 	.word	0xffffffff


	//   ....[9]....
        /*0088*/ 	.word	0xffffffff


	//   ....[10]....
        /*008c*/ 	.word	0xffffffff


	//   ....[11]....
        /*0090*/ 	.word	0xffffffff


	//----- nvinfo : EIATTR_COOP_GROUP_INSTR_OFFSETS
	.align		4
.L_41:
        /*0094*/ 	.byte	0x04, 0x28
        /*0096*/ 	.short	(.L_43 - .L_42)


	//   ....[0]....
.L_42:
        /*0098*/ 	.word	0x00000090


	//   ....[1]....
        /*009c*/ 	.word	0x00000520


	//   ....[2]....
        /*00a0*/ 	.word	0x000006d0


	//   ....[3]....
        /*00a4*/ 	.word	0x00000850


	//   ....[4]....
        /*00a8*/ 	.word	0x00000950


	//   ....[5]....
        /*00ac*/ 	.word	0x00000aa0


	//   ....[6]....
        /*00b0*/ 	.word	0x000028e0


	//   ....[7]....
        /*00b4*/ 	.word	0x00003670


	//   ....[8]....
        /*00b8*/ 	.word	0x00003880


	//   ....[9]....
        /*00bc*/ 	.word	0x000038b0


	//   ....[10]....
        /*00c0*/ 	.word	0x000043f0


	//   ....[11]....
        /*00c4*/ 	.word	0x00004630


	//----- nvinfo : EIATTR_VRC_CTA_INIT_COUNT
	.align		4
.L_43:
        /*00c8*/ 	.byte	0x02, 0x4a
        /*00ca*/ 	.byte	0x80
	.zero		1


	//----- nvinfo : EIATTR_SYSCALL_OFFSETS
	.align		4
        /*00cc*/ 	.byte	0x04, 0x46
        /*00ce*/ 	.short	(.L_45 - .L_44)


	//   ....[0]....
.L_44:
        /*00d0*/ 	.word	0x00006e00


	//   ....[1]....
        /*00d4*/ 	.word	0x00006ef0


	//   ....[2]....
        /*00d8*/ 	.word	0x00007770


	//   ....[3]....
        /*00dc*/ 	.word	0x000081e0


	//----- nvinfo : EIATTR_MBARRIER_INSTR_OFFSETS
	.align		4
.L_45:
        /*00e0*/ 	.byte	0x04, 0x39
        /*00e2*/ 	.short	(.L_47 - .L_46)


	//   ....[0]....
.L_46:
        /*00e4*/ 	.word	0x00000600
        /*00e8*/ 	.word	0x000000ff
        /*00ec*/ 	.word	0x00000000
        /*00f0*/ 	.short	0x0100
        /*00f2*/ 	.byte	0x04
	.zero		1


	//   ....[1]....
        /*00f4*/ 	.word	0x00000610
        /*00f8*/ 	.word	0x000000ff
        /*00fc*/ 	.word	0x00000030
        /*0100*/ 	.short	0x0100
        /*0102*/ 	.byte	0x04
	.zero		1


	//   ....[2]....
        /*0104*/ 	.word	0x00000620
        /*0108*/ 	.word	0x000000ff
        /*010c*/ 	.word	0x00000008
        /*0110*/ 	.short	0x0100
        /*0112*/ 	.byte	0x04
	.zero		1


	//   ....[3]....
        /*0114*/ 	.word	0x00000630
        /*0118*/ 	.word	0x000000ff
        /*011c*/ 	.word	0x00000038
        /*0120*/ 	.short	0x0100
        /*0122*/ 	.byte	0x04
	.zero		1


	//   ....[4]....
        /*0124*/ 	.word	0x00000640
        /*0128*/ 	.word	0x000000ff
        /*012c*/ 	.word	0x00000010
        /*0130*/ 	.short	0x0100
        /*0132*/ 	.byte	0x04
	.zero		1


	//   ....[5]....
        /*0134*/ 	.word	0x00000650
        /*0138*/ 	.word	0x000000ff
        /*013c*/ 	.word	0x00000040
        /*0140*/ 	.short	0x0100
        /*0142*/ 	.byte	0x04
	.zero		1


	//   ....[6]....
        /*0144*/ 	.word	0x00000660
        /*0148*/ 	.word	0x000000ff
        /*014c*/ 	.word	0x00000018
        /*0150*/ 	.short	0x0100
        /*0152*/ 	.byte	0x04
	.zero		1


	//   ....[7]....
        /*0154*/ 	.word	0x00000670
        /*0158*/ 	.word	0x000000ff
        /*015c*/ 	.word	0x00000048
        /*0160*/ 	.short	0x0100
        /*0162*/ 	.byte	0x04
	.zero		1


	//   ....[8]....
        /*0164*/ 	.word	0x00000680
        /*0168*/ 	.word	0x000000ff
        /*016c*/ 	.word	0x00000020
        /*0170*/ 	.short	0x0100
        /*0172*/ 	.byte	0x04
	.zero		1


	//   ....[9]....
        /*0174*/ 	.word	0x00000690
        /*0178*/ 	.word	0x000000ff
        /*017c*/ 	.word	0x00000050
        /*0180*/ 	.short	0x0100
        /*0182*/ 	.byte	0x04
	.zero		1


	//   ....[10]....
        /*0184*/ 	.word	0x000006a0
        /*0188*/ 	.word	0x000000ff
        /*018c*/ 	.word	0x00000028
        /*0190*/ 	.short	0x0100
        /*0192*/ 	.byte	0x04
	.zero		1


	//   ....[11]....
        /*0194*/ 	.word	0x000006b0
        /*0198*/ 	.word	0x000000ff
        /*019c*/ 	.word	0x00000058
        /*01a0*/ 	.short	0x0100
        /*01a2*/ 	.byte	0x04
	.zero		1


	//   ....[12]....
        /*01a4*/ 	.word	0x000007e0
        /*01a8*/ 	.word	0x000000ff
        /*01ac*/ 	.word	0x00000060
        /*01b0*/ 	.short	0x0100
        /*01b2*/ 	.byte	0x04
	.zero		1


	//   ....[13]....
        /*01b4*/ 	.word	0x000007f0
        /*01b8*/ 	.word	0x000000ff
        /*01bc*/ 	.word	0x00000078
        /*01c0*/ 	.short	0x0100
        /*01c2*/ 	.byte	0x04
	.zero		1


	//   ....[14]....
        /*01c4*/ 	.word	0x00000800
        /*01c8*/ 	.word	0x000000ff
        /*01cc*/ 	.word	0x00000068
        /*01d0*/ 	.short	0x0100
        /*01d2*/ 	.byte	0x04
	.zero		1


	//   ....[15]....
        /*01d4*/ 	.word	0x00000810
        /*01d8*/ 	.word	0x000000ff
        /*01dc*/ 	.word	0x00000080
        /*01e0*/ 	.short	0x0100
        /*01e2*/ 	.byte	0x04
	.zero		1


	//   ....[16]....
        /*01e4*/ 	.word	0x00000820
        /*01e8*/ 	.word	0x000000ff
        /*01ec*/ 	.word	0x00000070
        /*01f0*/ 	.short	0x0100
        /*01f2*/ 	.byte	0x04
	.zero		1


	//   ....[17]....
        /*01f4*/ 	.word	0x00000830
        /*01f8*/ 	.word	0x000000ff
        /*01fc*/ 	.word	0x00000088
        /*0200*/ 	.short	0x0100
        /*0202*/ 	.byte	0x04
	.zero		1


	//   ....[18]....
        /*0204*/ 	.word	0x00000920
        /*0208*/ 	.word	0x000000ff
        /*020c*/ 	.word	0x00000090
        /*0210*/ 	.short	0x0100
        /*0212*/ 	.byte	0x06
	.zero		1


	//   ....[19]....
        /*0214*/ 	.word	0x00000930
        /*0218*/ 	.word	0x000000ff
        /*021c*/ 	.word	0x00000098
        /*0220*/ 	.short	0x0100
        /*0222*/ 	.byte	0x06
	.zero		1


	//   ....[20]....
        /*0224*/ 	.word	0x00000a70
        /*0228*/ 	.word	0x000000ff
        /*022c*/ 	.word	0x000000a0
        /*0230*/ 	.short	0x0100
        /*0232*/ 	.byte	0x06
	.zero		1


	//   ....[21]....
        /*0234*/ 	.word	0x00000a80
        /*0238*/ 	.word	0x000000ff
        /*023c*/ 	.word	0x000000a8
        /*0240*/ 	.short	0x0100
        /*0242*/ 	.byte	0x06
	.zero		1


	//   ....[22]....
        /*0244*/ 	.word	0x00000bd0
        /*0248*/ 	.word	0x000000ff
        /*024c*/ 	.word	0x000000b0
        /*0250*/ 	.short	0x0100
        /*0252*/ 	.byte	0x04
	.zero		1


	//   ....[23]....
        /*0254*/ 	.word	0x00000be0
        /*0258*/ 	.word	0x000000ff
        /*025c*/ 	.word	0x000000c0
        /*0260*/ 	.short	0x0100
        /*0262*/ 	.byte	0x04
	.zero		1


	//   ....[24]....
        /*0264*/ 	.word	0x00000bf0
        /*0268*/ 	.word	0x000000ff
        /*026c*/ 	.word	0x000000b8
        /*0270*/ 	.short	0x0100
        /*0272*/ 	.byte	0x04
	.zero		1


	//   ....[25]....
        /*0274*/ 	.word	0x00000c00
        /*0278*/ 	.word	0x000000ff
        /*027c*/ 	.word	0x000000c8
        /*0280*/ 	.short	0x0100
        /*0282*/ 	.byte	0x04
	.zero		1


	//   ....[26]....
        /*0284*/ 	.word	0x00001a00
        /*0288*/ 	.word	0x000000ff
        /*028c*/ 	.word	0x00000030
        /*0290*/ 	.short	0x010a
        /*0292*/ 	.byte	0x08
	.zero		1


	//   ....[27]....
        /*0294*/ 	.word	0x00001da0
        /*0298*/ 	.word	0x000000ff
        /*029c*/ 	.word	0x00000030
        /*02a0*/ 	.short	0x010a
        /*02a2*/ 	.byte	0x2d
	.zero		1


	//   ....[28]....
        /*02a4*/ 	.word	0x00001f10
        /*02a8*/ 	.word	0x000000ff
        /*02ac*/ 	.word	0x00000030
        /*02b0*/ 	.short	0x010a
        /*02b2*/ 	.byte	0x08
	.zero		1


	//   ....[29]....
        /*02b4*/ 	.word	0x00002240
        /*02b8*/ 	.word	0x000000ff
        /*02bc*/ 	.word	0x00000098
        /*02c0*/ 	.short	0x0101
        /*02c2*/ 	.byte	0x30
	.zero		1


	//   ....[30]....
        /*02c4*/ 	.word	0x00002270
        /*02c8*/ 	.word	0x000000ff
        /*02cc*/ 	.word	0x00000030
        /*02d0*/ 	.short	0x010a
        /*02d2*/ 	.byte	0x04
	.zero		1


	//   ....[31]....
        /*02d4*/ 	.word	0x00002450
        /*02d8*/ 	.word	0x000000ff
        /*02dc*/ 	.word	0x00000030
        /*02e0*/ 	.short	0x010a
        /*02e2*/ 	.byte	0x29
	.zero		1


	//   ....[32]....
        /*02e4*/ 	.word	0x000025c0
        /*02e8*/ 	.word	0x000000ff
        /*02ec*/ 	.word	0x00000030
        /*02f0*/ 	.short	0x010a
        /*02f2*/ 	.byte	0x08
	.zero		1


	//   ....[33]....
        /*02f4*/ 	.word	0x000028f0
        /*02f8*/ 	.word	0x000000ff
        /*02fc*/ 	.word	0x000000a0
        /*0300*/ 	.short	0x010a
        /*0302*/ 	.byte	0x30
	.zero		1


	//   ....[34]....
        /*0304*/ 	.word	0x000029b0
        /*0308*/ 	.word	0x000000ff
        /*030c*/ 	.word	0x00000000
        /*0310*/ 	.short	0x0101
        /*0312*/ 	.byte	0x04
	.zero		1


	//   ....[35]....
        /*0314*/ 	.word	0x00002fa0
        /*0318*/ 	.word	0x000000ff
        /*031c*/ 	.word	0x00000000
        /*0320*/ 	.short	0x010a
        /*0322*/ 	.byte	0x04
	.zero		1


	//   ....[36]....
        /*0324*/ 	.word	0x00003040
        /*0328*/ 	.word	0x000000ff
        /*032c*/ 	.word	0x00000000
        /*0330*/ 	.short	0x010a
        /*0332*/ 	.byte	0x05
	.zero		1


	//   ....[37]....
        /*0334*/ 	.word	0x000030e0
        /*0338*/ 	.word	0x000000ff
        /*033c*/ 	.word	0x00000000
        /*0340*/ 	.short	0x010a
        /*0342*/ 	.byte	0x05
	.zero		1


	//   ....[38]....
        /*0344*/ 	.word	0x00003180
        /*0348*/ 	.word	0x000000ff
        /*034c*/ 	.word	0x00000000
        /*0350*/ 	.short	0x010a
        /*0352*/ 	.byte	0x05
	.zero		1


	//   ....[39]....
        /*0354*/ 	.word	0x00003220
        /*0358*/ 	.word	0x000000ff
        /*035c*/ 	.word	0x00000000
        /*0360*/ 	.short	0x010a
        /*0362*/ 	.byte	0x05
	.zero		1


	//   ....[40]....
        /*0364*/ 	.word	0x000032d0
        /*0368*/ 	.word	0x00000000
        /*036c*/ 	.word	0x00000000
        /*0370*/ 	.short	0x010a
        /*0372*/ 	.byte	0xff
	.zero		1


	//   ....[41]....
        /*0374*/ 	.word	0x00003420
        /*0378*/ 	.word	0x000000ff
        /*037c*/ 	.word	0x000000a8
        /*0380*/ 	.short	0x010a
        /*0382*/ 	.byte	0x04
	.zero		1


	//   ....[42]....
        /*0384*/ 	.word	0x000034c0
        /*0388*/ 	.word	0x000000ff
        /*038c*/ 	.word	0x000000a0
        /*0390*/ 	.short	0x010a
        /*0392*/ 	.byte	0x04
	.zero		1


	//   ....[43]....
        /*0394*/ 	.word	0x00003560
        /*0398*/ 	.word	0x000000ff
        /*039c*/ 	.word	0x00000000
        /*03a0*/ 	.short	0x0101
        /*03a2*/ 	.byte	0x05
	.zero		1


	//   ....[44]....
        /*03a4*/ 	.word	0x000035a0
        /*03a8*/ 	.word	0x000000ff
        /*03ac*/ 	.word	0x000000a8
        /*03b0*/ 	.short	0x0106
        /*03b2*/ 	.byte	0x04
	.zero		1


	//   ....[45]....
        /*03b4*/ 	.word	0x000035e0
        /*03b8*/ 	.word	0x00000000
        /*03bc*/ 	.word	0x000000a8
        /*03c0*/ 	.short	0x010a
        /*03c2*/ 	.byte	0xff
	.zero		1


	//   ....[46]....
        /*03c4*/ 	.word	0x00003bc0
        /*03c8*/ 	.word	0x000000ff
        /*03cc*/ 	.word	0x000000a0
        /*03d0*/ 	.short	0x010a
        /*03d2*/ 	.byte	0x18
	.zero		1


	//   ....[47]....
        /*03d4*/ 	.word	0x00003c70
        /*03d8*/ 	.word	0x000000ff
        /*03dc*/ 	.word	0x00000000
        /*03e0*/ 	.short	0x0101
        /*03e2*/ 	.byte	0x2e
	.zero		1


	//   ....[48]....
        /*03e4*/ 	.word	0x00003c80
        /*03e8*/ 	.word	0x000000ff
        /*03ec*/ 	.word	0x000000c0
        /*03f0*/ 	.short	0x010a
        /*03f2*/ 	.byte	0x1c
	.zero		1


	//   ....[49]....
        /*03f4*/ 	.word	0x00003d50
        /*03f8*/ 	.word	0x000000ff
        /*03fc*/ 	.word	0x00000000
        /*0400*/ 	.short	0x010a
        /*0402*/ 	.byte	0x04
	.zero		1


	//   ....[50]....
        /*0404*/ 	.word	0x00003db0
        /*0408*/ 	.word	0x000000ff
        /*040c*/ 	.word	0x00000000
        /*0410*/ 	.short	0x010a
        /*0412*/ 	.byte	0x14
	.zero		1


	//   ....[51]....
        /*0414*/ 	.word	0x00003ef0
        /*0418*/ 	.word	0x000000ff
        /*041c*/ 	.word	0x00000000
        /*0420*/ 	.short	0x010a
        /*0422*/ 	.byte	0x04
	.zero		1


	//   ....[52]....
        /*0424*/ 	.word	0x00004340
        /*0428*/ 	.word	0x000000ff
        /*042c*/ 	.word	0x00000000
        /*0430*/ 	.short	0x010a
        /*0432*/ 	.byte	0x04
	.zero		1


	//   ....[53]....
        /*0434*/ 	.word	0x000043d0
        /*0438*/ 	.word	0x000000ff
        /*043c*/ 	.word	0x00000000
        /*0440*/ 	.short	0x010a
        /*0442*/ 	.byte	0x04
	.zero		1


	//   ....[54]....
        /*0444*/ 	.word	0x00004b30
        /*0448*/ 	.word	0x000000ff
        /*044c*/ 	.word	0x000000a0
        /*0450*/ 	.short	0x010a
        /*0452*/ 	.byte	0x18
	.zero		1


	//   ....[55]....
        /*0454*/ 	.word	0x00004bd0
        /*0458*/ 	.word	0x000000ff
        /*045c*/ 	.word	0x00000000
        /*0460*/ 	.short	0x0101
        /*0462*/ 	.byte	0x2a
	.zero		1


	//   ....[56]....
        /*0464*/ 	.word	0x00005100
        /*0468*/ 	.word	0x000000ff
        /*046c*/ 	.word	0x00000098
        /*0470*/ 	.short	0x010a
        /*0472*/ 	.byte	0x18
	.zero		1


	//   ....[57]....
        /*0474*/ 	.word	0x00005710
        /*0478*/ 	.word	0x000000ff
        /*047c*/ 	.word	0x00000078
        /*0480*/ 	.short	0x010a
        /*0482*/ 	.byte	0x05
	.zero		1


	//   ....[58]....
        /*0484*/ 	.word	0x00005900
        /*0488*/ 	.word	0x000000ff
        /*048c*/ 	.word	0x00000060
        /*0490*/ 	.short	0x010b
        /*0492*/ 	.byte	0x05
	.zero		1


	//   ....[59]....
        /*0494*/ 	.word	0x00005910
        /*0498*/ 	.word	0x000000ff
        /*049c*/ 	.word	0x00000000
        /*04a0*/ 	.short	0x0101
        /*04a2*/ 	.byte	0x07
	.zero		1


	//   ....[60]....
        /*04a4*/ 	.word	0x00005920
        /*04a8*/ 	.word	0x000000ff
        /*04ac*/ 	.word	0x00000078
        /*04b0*/ 	.short	0x010a
        /*04b2*/ 	.byte	0x04
	.zero		1


	//   ....[61]....
        /*04b4*/ 	.word	0x00005b30
        /*04b8*/ 	.word	0x000000ff
        /*04bc*/ 	.word	0x00000060
        /*04c0*/ 	.short	0x010b
        /*04c2*/ 	.byte	0x04
	.zero		1


	//   ....[62]....
        /*04c4*/ 	.word	0x00005b40
        /*04c8*/ 	.word	0x000000ff
        /*04cc*/ 	.word	0x00000000
        /*04d0*/ 	.short	0x0101
        /*04d2*/ 	.byte	0x05
	.zero		1


	//   ....[63]....
        /*04d4*/ 	.word	0x00005b90
        /*04d8*/ 	.word	0x000000ff
        /*04dc*/ 	.word	0x00000000
        /*04e0*/ 	.short	0x010a
        /*04e2*/ 	.byte	0x04
	.zero		1


	//   ....[64]....
        /*04e4*/ 	.word	0x00005c60
        /*04e8*/ 	.word	0x00000002
        /*04ec*/ 	.word	0x00000000
        /*04f0*/ 	.short	0x010a
        /*04f2*/ 	.byte	0xff
	.zero		1


	//   ....[65]....
        /*04f4*/ 	.word	0x00005cd0
        /*04f8*/ 	.word	0x00000004
        /*04fc*/ 	.word	0x00000000
        /*0500*/ 	.short	0x010a
        /*0502*/ 	.byte	0xff
	.zero		1


	//   ....[66]....
        /*0504*/ 	.word	0x000060a0
        /*0508*/ 	.word	0x000000ff
        /*050c*/ 	.word	0x000000a0
        /*0510*/ 	.short	0x010a
        /*0512*/ 	.byte	0x32
	.zero		1


	//   ....[67]....
        /*0514*/ 	.word	0x00006160
        /*0518*/ 	.word	0x000000ff
        /*051c*/ 	.word	0x00000000
        /*0520*/ 	.short	0x0101
        /*0522*/ 	.byte	0x04
	.zero		1


	//   ....[68]....
        /*0524*/ 	.word	0x00007350
        /*0528*/ 	.word	0x00000003
        /*052c*/ 	.word	0x00000060
        /*0530*/ 	.short	0x010a
        /*0532*/ 	.byte	0xff
	.zero		1


	//   ....[69]....
        /*0534*/ 	.word	0x00007380
        /*0538*/ 	.word	0x00000049
        /*053c*/ 	.word	0x000000b0
        /*0540*/ 	.short	0x010a
        /*0542*/ 	.byte	0xff
	.zero		1


	//   ....[70]....
        /*0544*/ 	.word	0x00007410
        /*0548*/ 	.word	0x00000003
        /*054c*/ 	.word	0x00000060
        /*0550*/ 	.short	0x010a
        /*0552*/ 	.byte	0xff
	.zero		1


	//   ....[71]....
        /*0554*/ 	.word	0x00007650
        /*0558*/ 	.word	0x00000049
        /*055c*/ 	.word	0x000000b0
        /*0560*/ 	.short	0x010a
        /*0562*/ 	.byte	0xff
	.zero		1


	//   ....[72]....
        /*0564*/ 	.word	0x00007f00
        /*0568*/ 	.word	0x00000000
        /*056c*/ 	.word	0x00000000
        /*0570*/ 	.short	0x0101
        /*0572*/ 	.byte	0xff
	.zero		1


	//   ....[73]....
        /*0574*/ 	.word	0x00007f10
        /*0578*/ 	.word	0x00000003
        /*057c*/ 	.word	0x00000060
        /*0580*/ 	.short	0x010a
        /*0582*/ 	.byte	0xff
	.zero		1


	//   ....[74]....
        /*0584*/ 	.word	0x00007fe0
        /*0588*/ 	.word	0x00000003
        /*058c*/ 	.word	0x00000060
        /*0590*/ 	.short	0x010a
        /*0592*/ 	.byte	0xff
	.zero		1


	//   ....[75]....
        /*0594*/ 	.word	0x000085f0
        /*0598*/ 	.word	0x000000ff
        /*059c*/ 	.word	0x00000000
        /*05a0*/ 	.short	0x0101
        /*05a2*/ 	.byte	0x04
	.zero		1


	//   ....[76]....
        /*05a4*/ 	.word	0x000089f0
        /*05a8*/ 	.word	0x00000000
        /*05ac*/ 	.word	0x00000000
        /*05b0*/ 	.short	0x0101
        /*05b2*/ 	.byte	0xff
	.zero		1


	//   ....[77]....
        /*05b4*/ 	.word	0x00008c60
        /*05b8*/ 	.word	0x000000ff
        /*05bc*/ 	.word	0x00000000
        /*05c0*/ 	.short	0x0101
        /*05c2*/ 	.byte	0x04
	.zero		1


	//   ....[78]....
        /*05c4*/ 	.word	0x00008c90
        /*05c8*/ 	.word	0x00000000
        /*05cc*/ 	.word	0x00000030
        /*05d0*/ 	.short	0x010a
        /*05d2*/ 	.byte	0xff
	.zero		1


	//   ....[79]....
        /*05d4*/ 	.word	0x00008cf0
        /*05d8*/ 	.word	0x00000000
        /*05dc*/ 	.word	0x00000030
        /*05e0*/ 	.short	0x010a
        /*05e2*/ 	.byte	0xff
	.zero		1


	//   ....[80]....
        /*05e4*/ 	.word	0x00008d50
        /*05e8*/ 	.word	0x00000000
        /*05ec*/ 	.word	0x000000a0
        /*05f0*/ 	.short	0x010a
        /*05f2*/ 	.byte	0xff
	.zero		1


	//   ....[81]....
        /*05f4*/ 	.word	0x00008db0
        /*05f8*/ 	.word	0x00000000
        /*05fc*/ 	.word	0x00000000
        /*0600*/ 	.short	0x010a
        /*0602*/ 	.byte	0xff
	.zero		1


	//   ....[82]....
        /*0604*/ 	.word	0x00008e10
        /*0608*/ 	.word	0x00000000
        /*060c*/ 	.word	0x00000000
        /*0610*/ 	.short	0x010a
        /*0612*/ 	.byte	0xff
	.zero		1


	//   ....[83]....
        /*0614*/ 	.word	0x00008e70
        /*0618*/ 	.word	0x00000000
        /*061c*/ 	.word	0x00000000
        /*0620*/ 	.short	0x010a
        /*0622*/ 	.byte	0xff
	.zero		1


	//   ....[84]....
        /*0624*/ 	.word	0x00008ed0
        /*0628*/ 	.word	0x00000000
        /*062c*/ 	.word	0x00000000
        /*0630*/ 	.short	0x010a
        /*0632*/ 	.byte	0xff
	.zero		1


	//   ....[85]....
        /*0634*/ 	.word	0x00008f30
        /*0638*/ 	.word	0x00000000
        /*063c*/ 	.word	0x00000000
        /*0640*/ 	.short	0x010a
        /*0642*/ 	.byte	0xff
	.zero		1


	//   ....[86]....
        /*0644*/ 	.word	0x00008f90
        /*0648*/ 	.word	0x00000004
        /*064c*/ 	.word	0x000000a8
        /*0650*/ 	.short	0x010a
        /*0652*/ 	.byte	0xff
	.zero		1


	//   ....[87]....
        /*0654*/ 	.word	0x00008ff0
        /*0658*/ 	.word	0x00000004
        /*065c*/ 	.word	0x000000a0
        /*0660*/ 	.short	0x010a
        /*0662*/ 	.byte	0xff
	.zero		1


	//   ....[88]....
        /*0664*/ 	.word	0x00009050
        /*0668*/ 	.word	0x00000000
        /*066c*/ 	.word	0x000000a0
        /*0670*/ 	.short	0x010a
        /*0672*/ 	.byte	0xff
	.zero		1


	//   ....[89]....
        /*0674*/ 	.word	0x000090b0
        /*0678*/ 	.word	0x00000004
        /*067c*/ 	.word	0x000000c0
        /*0680*/ 	.short	0x010a
        /*0682*/ 	.byte	0xff
	.zero		1


	//   ....[90]....
        /*0684*/ 	.word	0x00009110
        /*0688*/ 	.word	0x00000000
        /*068c*/ 	.word	0x00000000
        /*0690*/ 	.short	0x010a
        /*0692*/ 	.byte	0xff
	.zero		1


	//   ....[91]....
        /*0694*/ 	.word	0x00009170
        /*0698*/ 	.word	0x00000000
        /*069c*/ 	.word	0x00000000
        /*06a0*/ 	.short	0x010a
        /*06a2*/ 	.byte	0xff
	.zero		1


	//   ....[92]....
        /*06a4*/ 	.word	0x000091d0
        /*06a8*/ 	.word	0x00000000
        /*06ac*/ 	.word	0x00000000
        /*06b0*/ 	.short	0x010a
        /*06b2*/ 	.byte	0xff
	.zero		1


	//   ....[93]....
        /*06b4*/ 	.word	0x00009230
        /*06b8*/ 	.word	0x00000000
        /*06bc*/ 	.word	0x000000a0
        /*06c0*/ 	.short	0x010a
        /*06c2*/ 	.byte	0xff
	.zero		1


	//   ....[94]....
        /*06c4*/ 	.word	0x00009290
        /*06c8*/ 	.word	0x00000009
        /*06cc*/ 	.word	0x00000098
        /*06d0*/ 	.short	0x010a
        /*06d2*/ 	.byte	0xff
	.zero		1


	//   ....[95]....
        /*06d4*/ 	.word	0x000092f0
        /*06d8*/ 	.word	0x00000000
        /*06dc*/ 	.word	0x00000078
        /*06e0*/ 	.short	0x010a
        /*06e2*/ 	.byte	0xff
	.zero		1


	//   ....[96]....
        /*06e4*/ 	.word	0x00009350
        /*06e8*/ 	.word	0x00000000
        /*06ec*/ 	.word	0x00000078
        /*06f0*/ 	.short	0x010a
        /*06f2*/ 	.byte	0xff
	.zero		1


	//   ....[97]....
        /*06f4*/ 	.word	0x000093b0
        /*06f8*/ 	.word	0x00000000
        /*06fc*/ 	.word	0x00000000
        /*0700*/ 	.short	0x010a
        /*0702*/ 	.byte	0xff
	.zero		1


	//   ....[98]....
        /*0704*/ 	.word	0x00009400
        /*0708*/ 	.word	0x00000002
        /*070c*/ 	.word	0x00000000
        /*0710*/ 	.short	0x010a
        /*0712*/ 	.byte	0xff
	.zero		1


	//   ....[99]....
        /*0714*/ 	.word	0x00009460
        /*0718*/ 	.word	0x00000000
        /*071c*/ 	.word	0x000000a0
        /*0720*/ 	.short	0x010a
        /*0722*/ 	.byte	0xff
	.zero		1


	//   ....[100]....
        /*0724*/ 	.word	0x000094b0
        /*0728*/ 	.word	0x00000003
        /*072c*/ 	.word	0x00000060
        /*0730*/ 	.short	0x010a
        /*0732*/ 	.byte	0xff
	.zero		1


	//   ....[101]....
        /*0734*/ 	.word	0x00009500
        /*0738*/ 	.word	0x00000049
        /*073c*/ 	.word	0x000000b0
        /*0740*/ 	.short	0x010a
        /*0742*/ 	.byte	0xff
	.zero		1


	//   ....[102]....
        /*0744*/ 	.word	0x00009550
        /*0748*/ 	.word	0x00000003
        /*074c*/ 	.word	0x00000060
        /*0750*/ 	.short	0x010a
        /*0752*/ 	.byte	0xff
	.zero		1


	//----- nvinfo : EIATTR_NUM_MBARRIERS
	.align		4
.L_47:
        /*0754*/ 	.byte	0x03, 0x38
        /*0756*/ 	.short	0x001a


	//----- nvinfo : EIATTR_EXIT_INSTR_OFFSETS
	.align		4
        /*0758*/ 	.byte	0x04, 0x1c
        /*075a*/ 	.short	(.L_49 - .L_48)


	//   ....[0]....
.L_48:
        /*075c*/ 	.word	0x00003300


	//   ....[1]....
        /*0760*/ 	.word	0x000035b0


	//   ....[2]....
        /*0764*/ 	.word	0x00003610


	//   ....[3]....
        /*0768*/ 	.word	0x00004640


	//   ....[4]....
        /*076c*/ 	.word	0x00005d00


	//   ....[5]....
        /*0770*/ 	.word	0x00005d40


	//   ....[6]....
        /*0774*/ 	.word	0x00008b40


	//   ....[7]....
        /*0778*/ 	.word	0x00008bc0


	//   ....[8]....
        /*077c*/ 	.word	0x00008bf0


	//   ....[9]....
        /*0780*/ 	.word	0x00008c70


	//----- nvinfo : EIATTR_MAX_THREADS
	.align		4
.L_49:
        /*0784*/ 	.byte	0x04, 0x05
        /*0786*/ 	.short	(.L_51 - .L_50)
.L_50:
        /*0788*/ 	.word	0x00000100
        /*078c*/ 	.word	0x00000001
        /*0790*/ 	.word	0x00000001


	//----- nvinfo : EIATTR_CRS_STACK_SIZE
	.align		4
.L_51:
        /*0794*/ 	.byte	0x04, 0x1e
        /*0796*/ 	.short	(.L_53 - .L_52)
.L_52:
        /*0798*/ 	.word	0x00000000


	//----- nvinfo : EIATTR_CBANK_PARAM_SIZE
	.align		4
.L_53:
        /*079c*/ 	.byte	0x03, 0x19
        /*079e*/ 	.short	0x0900


	//----- nvinfo : EIATTR_PARAM_CBANK
	.align		4
        /*07a0*/ 	.byte	0x04, 0x0a
        /*07a2*/ 	.short	(.L_55 - .L_54)
	.align		4
.L_54:
        /*07a4*/ 	.word	index@(.nv.constant0._ZN7cutlass13device_kernelINS_4conv6kernel13ConvUniversalINS1_16ConvProblemShapeILNS1_8OperatorE2ELi3EEENS1_10collective14CollectiveConvINS1_47MainloopSm100TmaUmmaWarpSpecializedImplicitGemmILS5_2ELi6ELi3ELi1ELi2EN4cute5tupleIJNSA_1CILi1EEESD_SD_EEEEENSB_IJNSC_ILi64EEENSB_IJSG_EEESH_EEENS_10tfloat32_tESJ_NSA_8TiledMMAINSA_8MMA_AtomIJNSA_17SM100_MMA_TF32_SSISJ_SJ_fLi64ELi64ELNSA_4UMMA5MajorE1ELSO_1ELNSN_7ScaleInE0ELSP_0EEEEEENSA_6LayoutISE_NSB_IJNSC_ILi0EEEST_ST_EEEEENSB_IJNSA_10UnderscoreESW_SW_EEEEENS7_6detail27Sm100ImplicitGemmTileTraitsINSA_13SM90_TMA_LOADENSA_14ComposedLayoutINSA_7SwizzleILi2ELi5ELi2EEENSA_18smem_ptr_flag_bitsILi32EEENSS_INSB_IJNSC_ILi32EEENSC_ILi4EEEEEENSB_IJSD_S17_EEEEEEEvEENS10_INSA_20SM90_TMA_LOAD_IM2COLES1C_vEEEENS_8epilogue10collective18CollectiveEpilogueINS1H_23Sm100TmaWarpSpecializedILi3ELi2ELi16ELb1ELb0EEEJSI_NSB_IJNSS_ISG_SD_EENSS_IS17_SD_EEEEESJ_NSB_IJlNSB_IJSD_lllEEEST_EEESJ_S1Q_NS1H_6fusion15FusionCallbacksIS1L_NS1R_17LinearCombinationISJ_fSJ_fLNS_15FloatRoundStyleE2EEESI_S1O_JEEENSA_5SM1004TMEM4LOAD26SM100_TMEM_LOAD_16dp128b8xES11_NS12_INS13_ILi3ELi4ELi3EEES16_NSS_INSB_IJNSC_ILi8EEES17_EEENSB_IJS17_SD_EEEEEEENSA_17SM75_U32x4_LDSM_NENSA_14SM90_TMA_STOREES26_NSA_17SM90_U32x4_STSM_NENSA_39AutoVectorizingCopyWithAssumedAlignmentILi128EEEEEEvvEEEEvNT_6ParamsE)
        /*07a8*/ 	.short	0x0380
        /*07aa*/ 	.short	0x0900


	//----- nvinfo : EIATTR_SW_WAR
	.align		4
.L_55:
        /*07ac*/ 	.byte	0x04, 0x36
        /*07ae*/ 	.short	(.L_57 - .L_56)
.L_56:
        /*07b0*/ 	.word	0x00000008
.L_57:


//--------------------- .nv.callgraph             --------------------------
	.section	.nv.callgraph,"",@"SHT_CUDA_CALLGRAPH"
	.align	4
	.sectionentsize	8
	.align		4
        /*0000*/ 	.word	0x00000000
	.align		4
        /*0004*/ 	.word	0xffffffff
	.align		4
        /*0008*/ 	.word	index@(_ZN7cutlass13device_kernelINS_4conv6kernel13ConvUniversalINS1_16ConvProblemShapeILNS1_8OperatorE2ELi3EEENS1_10collective14CollectiveConvINS1_47MainloopSm100TmaUmmaWarpSpecializedImplicitGemmILS5_2ELi6ELi3ELi1ELi2EN4cute5tupleIJNSA_1CILi1EEESD_SD_EEEEENSB_IJNSC_ILi64EEENSB_IJSG_EEESH_EEENS_10tfloat32_tESJ_NSA_8TiledMMAINSA_8MMA_AtomIJNSA_17SM100_MMA_TF32_SSISJ_SJ_fLi64ELi64ELNSA_4UMMA5MajorE1ELSO_1ELNSN_7ScaleInE0ELSP_0EEEEEENSA_6LayoutISE_NSB_IJNSC_ILi0EEEST_ST_EEEEENSB_IJNSA_10UnderscoreESW_SW_EEEEENS7_6detail27Sm100ImplicitGemmTileTraitsINSA_13SM90_TMA_LOADENSA_14ComposedLayoutINSA_7SwizzleILi2ELi5ELi2EEENSA_18smem_ptr_flag_bitsILi32EEENSS_INSB_IJNSC_ILi32EEENSC_ILi4EEEEEENSB_IJSD_S17_EEEEEEEvEENS10_INSA_20SM90_TMA_LOAD_IM2COLES1C_vEEEENS_8epilogue10collective18CollectiveEpilogueINS1H_23Sm100TmaWarpSpecializedILi3ELi2ELi16ELb1ELb0EEEJSI_NSB_IJNSS_ISG_SD_EENSS_IS17_SD_EEEEESJ_NSB_IJlNSB_IJSD_lllEEEST_EEESJ_S1Q_NS1H_6fusion15FusionCallbacksIS1L_NS1R_17LinearCombinationISJ_fSJ_fLNS_15FloatRoundStyleE2EEESI_S1O_JEEENSA_5SM1004TMEM4LOAD26SM100_TMEM_LOAD_16dp128b8xES11_NS12_INS13_ILi3ELi4ELi3EEES16_NSS_INSB_IJNSC_ILi8EEES17_EEENSB_IJS17_SD_EEEEEEENSA_17SM75_U32x4_LDSM_NENSA_14SM90_TMA_STOREES26_NSA_17SM90_U32x4_STSM_NENSA_39AutoVectorizingCopyWithAssumedAlignmentILi128EEEEEEvvEEEEvNT_6ParamsE)
	.align		4
        /*000c*/ 	.word	index@(__assertfail)
	.align		4
        /*0010*/ 	.word	0x00000000
	.align		4
        /*0014*/ 	.word	0xfffffffe
	.align		4
        /*0018*/ 	.word	0x00000000
	.align		4
        /*001c*/ 	.word	0xfffffffd
	.align		4
        /*0020*/ 	.word	0x00000000
	.align		4
        /*0024*/ 	.word	0xfffffffc


//--------------------- .nv.constant4             --------------------------
	.section	.nv.constant4,"a",@progbits
	.align	8
	.align		8
.nv.constant4:
        /*0000*/ 	.dword	__assertfail
	.align		8
        /*0008*/ 	.dword	__unnamed_1
	.align		8
        /*0010*/ 	.dword	__unnamed_2
	.align		8
        /*0018*/ 	.dword	_ZN39_INTERNAL_fa5d7818_4_k_cu_c230f4a8_33874cuda3std3__45__cpo5beginE
	.align		8
        /*0020*/ 	.dword	_ZN39_INTERNAL_fa5d7818_4_k_cu_c230f4a8_33874cuda3std3__45__cpo3endE
	.align		8
        /*0028*/ 	.dword	_ZN39_INTERNAL_fa5d7818_4_k_cu_c230f4a8_33874cuda3std3__45__cpo6cbeginE
	.align		8
        /*0030*/ 	.dword	_ZN39_INTERNAL_fa5d7818_4_k_cu_c230f4a8_33874cuda3std3__45__cpo4cendE
	.align		8
        /*0038*/ 	.dword	_ZN39_INTERNAL_fa5d7818_4_k_cu_c230f4a8_33874cuda3std3__441_GLOBAL__N__fa5d7818_4_k_cu_c230f4a8_33876ignoreE
	.align		8
        /*0040*/ 	.dword	_ZN39_INTERNAL_fa5d7818_4_k_cu_c230f4a8_33874cuda3std3__419piecewise_constructE
	.align		8
        /*0048*/ 	.dword	_ZN39_INTERNAL_fa5d7818_4_k_cu_c230f4a8_33874cuda3std3__48in_placeE
	.align		8
        /*0050*/ 	.dword	_ZN39_INTERNAL_fa5d7818_4_k_cu_c230f4a8_33874cuda3std6ranges3__45__cpo4swapE
	.align		8
        /*0058*/ 	.dword	_ZN39_INTERNAL_fa5d7818_4_k_cu_c230f4a8_33874cuda3std6ranges3__45__cpo9iter_moveE
	.align		8
        /*0060*/ 	.dword	_ZN39_INTERNAL_fa5d7818_4_k_cu_c230f4a8_33874cute7productE
	.align		8
        /*0068*/ 	.dword	_ZN39_INTERNAL_fa5d7818_4_k_cu_c230f4a8_33874cute1_E
	.align		8
        /*0070*/ 	.dword	$str$27
	.align		8
        /*0078*/ 	.dword	$str$28
	.align		8
        /*0080*/ 	.dword	$str$29
	.align		8
        /*0088*/ 	.dword	$str$30


//--------------------- .text._ZN7cutlass13device_kernelINS_4conv6kernel13ConvUniversalINS1_16ConvProblemShapeILNS1_8OperatorE2ELi3EEENS1_10collective14CollectiveConvINS1_47MainloopSm100TmaUmmaWarpSpecializedImplicitGemmILS5_2ELi6ELi3ELi1ELi2EN4cute5tupleIJNSA_1CILi1EEESD_SD_EEEEENSB_IJNSC_ILi64EEENSB_IJSG_EEESH_EEENS_10tfloat32_tESJ_NSA_8TiledMMAINSA_8MMA_AtomIJNSA_17SM100_MMA_TF32_SSISJ_SJ_fLi64ELi64ELNSA_4UMMA5MajorE1ELSO_1ELNSN_7ScaleInE0ELSP_0EEEEEENSA_6LayoutISE_NSB_IJNSC_ILi0EEEST_ST_EEEEENSB_IJNSA_10UnderscoreESW_SW_EEEEENS7_6detail27Sm100ImplicitGemmTileTraitsINSA_13SM90_TMA_LOADENSA_14ComposedLayoutINSA_7SwizzleILi2ELi5ELi2EEENSA_18smem_ptr_flag_bitsILi32EEENSS_INSB_IJNSC_ILi32EEENSC_ILi4EEEEEENSB_IJSD_S17_EEEEEEEvEENS10_INSA_20SM90_TMA_LOAD_IM2COLES1C_vEEEENS_8epilogue10collective18CollectiveEpilogueINS1H_23Sm100TmaWarpSpecializedILi3ELi2ELi16ELb1ELb0EEEJSI_NSB_IJNSS_ISG_SD_EENSS_IS17_SD_EEEEESJ_NSB_IJlNSB_IJSD_lllEEEST_EEESJ_S1Q_NS1H_6fusion15FusionCallbacksIS1L_NS1R_17LinearCombinationISJ_fSJ_fLNS_15FloatRoundStyleE2EEESI_S1O_JEEENSA_5SM1004TMEM4LOAD26SM100_TMEM_LOAD_16dp128b8xES11_NS12_INS13_ILi3ELi4ELi3EEES16_NSS_INSB_IJNSC_ILi8EEES17_EEENSB_IJS17_SD_EEEEEEENSA_17SM75_U32x4_LDSM_NENSA_14SM90_TMA_STOREES26_NSA_17SM90_U32x4_STSM_NENSA_39AutoVectorizingCopyWithAssumedAlignmentILi128EEEEEEvvEEEEvNT_6ParamsE --------------------------
	.section	.text._ZN7cutlass13device_kernelINS_4conv6kernel13ConvUniversalINS1_16ConvProblemShapeILNS1_8OperatorE2ELi3EEENS1_10collective14CollectiveConvINS1_47MainloopSm100TmaUmmaWarpSpecializedImplicitGemmILS5_2ELi6ELi3ELi1ELi2EN4cute5tupleIJNSA_1CILi1EEESD_SD_EEEEENSB_IJNSC_ILi64EEENSB_IJSG_EEESH_EEENS_10tfloat32_tESJ_NSA_8TiledMMAINSA_8MMA_AtomIJNSA_17SM100_MMA_TF32_SSISJ_SJ_fLi64ELi64ELNSA_4UMMA5MajorE1ELSO_1ELNSN_7ScaleInE0ELSP_0EEEEEENSA_6LayoutISE_NSB_IJNSC_ILi0EEEST_ST_EEEEENSB_IJNSA_10UnderscoreESW_SW_EEEEENS7_6detail27Sm100ImplicitGemmTileTraitsINSA_13SM90_TMA_LOADENSA_14ComposedLayoutINSA_7SwizzleILi2ELi5ELi2EEENSA_18smem_ptr_flag_bitsILi32EEENSS_INSB_IJNSC_ILi32EEENSC_ILi4EEEEEENSB_IJSD_S17_EEEEEEEvEENS10_INSA_20SM90_TMA_LOAD_IM2COLES1C_vEEEENS_8epilogue10collective18CollectiveEpilogueINS1H_23Sm100TmaWarpSpecializedILi3ELi2ELi16ELb1ELb0EEEJSI_NSB_IJNSS_ISG_SD_EENSS_IS17_SD_EEEEESJ_NSB_IJlNSB_IJSD_lllEEEST_EEESJ_S1Q_NS1H_6fusion15FusionCallbacksIS1L_NS1R_17LinearCombinationISJ_fSJ_fLNS_15FloatRoundStyleE2EEESI_S1O_JEEENSA_5SM1004TMEM4LOAD26SM100_TMEM_LOAD_16dp128b8xES11_NS12_INS13_ILi3ELi4ELi3EEES16_NSS_INSB_IJNSC_ILi8EEES17_EEENSB_IJS17_SD_EEEEEEENSA_17SM75_U32x4_LDSM_NENSA_14SM90_TMA_STOREES26_NSA_17SM90_U32x4_STSM_NENSA_39AutoVectorizingCopyWithAssumedAlignmentILi128EEEEEEvvEEEEvNT_6ParamsE,"ax",@progbits
	.align	128
.text._ZN7cutlass13device_kernelINS_4conv6kernel13ConvUniversalINS1_16ConvProblemShapeILNS1_8OperatorE2ELi3EEENS1_10collective14CollectiveConvINS1_47MainloopSm100TmaUmmaWarpSpecializedImplicitGemmILS5_2ELi6ELi3ELi1ELi2EN4cute5tupleIJNSA_1CILi1EEESD_SD_EEEEENSB_IJNSC_ILi64EEENSB_IJSG_EEESH_EEENS_10tfloat32_tESJ_NSA_8TiledMMAINSA_8MMA_AtomIJNSA_17SM100_MMA_TF32_SSISJ_SJ_fLi64ELi64ELNSA_4UMMA5MajorE1ELSO_1ELNSN_7ScaleInE0ELSP_0EEEEEENSA_6LayoutISE_NSB_IJNSC_ILi0EEEST_ST_EEEEENSB_IJNSA_10UnderscoreESW_SW_EEEEENS7_6detail27Sm100ImplicitGemmTileTraitsINSA_13SM90_TMA_LOADENSA_14ComposedLayoutINSA_7SwizzleILi2ELi5ELi2EEENSA_18smem_ptr_flag_bitsILi32EEENSS_INSB_IJNSC_ILi32EEENSC_ILi4EEEEEENSB_IJSD_S17_EEEEEEEvEENS10_INSA_20SM90_TMA_LOAD_IM2COLES1C_vEEEENS_8epilogue10collective18CollectiveEpilogueINS1H_23Sm100TmaWarpSpecializedILi3ELi2ELi16ELb1ELb0EEEJSI_NSB_IJNSS_ISG_SD_EENSS_IS17_SD_EEEEESJ_NSB_IJlNSB_IJSD_lllEEEST_EEESJ_S1Q_NS1H_6fusion15FusionCallbacksIS1L_NS1R_17LinearCombinationISJ_fSJ_fLNS_15FloatRoundStyleE2EEESI_S1O_JEEENSA_5SM1004TMEM4LOAD26SM100_TMEM_LOAD_16dp128b8xES11_NS12_INS13_ILi3ELi4ELi3EEES16_NSS_INSB_IJNSC_ILi8EEES17_EEENSB_IJS17_SD_EEEEEEENSA_17SM75_U32x4_LDSM_NENSA_14SM90_TMA_STOREES26_NSA_17SM90_U32x4_STSM_NENSA_39AutoVectorizingCopyWithAssumedAlignmentILi128EEEEEEvvEEEEvNT_6ParamsE:
        .type           _ZN7cutlass13device_kernelINS_4conv6kernel13ConvUniversalINS1_16ConvProblemShapeILNS1_8OperatorE2ELi3EEENS1_10collective14CollectiveConvINS1_47MainloopSm100TmaUmmaWarpSpecializedImplicitGemmILS5_2ELi6ELi3ELi1ELi2EN4cute5tupleIJNSA_1CILi1EEESD_SD_EEEEENSB_IJNSC_ILi64EEENSB_IJSG_EEESH_EEENS_10tfloat32_tESJ_NSA_8TiledMMAINSA_8MMA_AtomIJNSA_17SM100_MMA_TF32_SSISJ_SJ_fLi64ELi64ELNSA_4UMMA5MajorE1ELSO_1ELNSN_7ScaleInE0ELSP_0EEEEEENSA_6LayoutISE_NSB_IJNSC_ILi0EEEST_ST_EEEEENSB_IJNSA_10UnderscoreESW_SW_EEEEENS7_6detail27Sm100ImplicitGemmTileTraitsINSA_13SM90_TMA_LOADENSA_14ComposedLayoutINSA_7SwizzleILi2ELi5ELi2EEENSA_18smem_ptr_flag_bitsILi32EEENSS_INSB_IJNSC_ILi32EEENSC_ILi4EEEEEENSB_IJSD_S17_EEEEEEEvEENS10_INSA_20SM90_TMA_LOAD_IM2COLES1C_vEEEENS_8epilogue10collective18CollectiveEpilogueINS1H_23Sm100TmaWarpSpecializedILi3ELi2ELi16ELb1ELb0EEEJSI_NSB_IJNSS_ISG_SD_EENSS_IS17_SD_EEEEESJ_NSB_IJlNSB_IJSD_lllEEEST_EEESJ_S1Q_NS1H_6fusion15FusionCallbacksIS1L_NS1R_17LinearCombinationISJ_fSJ_fLNS_15FloatRoundStyleE2EEESI_S1O_JEEENSA_5SM1004TMEM4LOAD26SM100_TMEM_LOAD_16dp128b8xES11_NS12_INS13_ILi3ELi4ELi3EEES16_NSS_INSB_IJNSC_ILi8EEES17_EEENSB_IJS17_SD_EEEEEEENSA_17SM75_U32x4_LDSM_NENSA_14SM90_TMA_STOREES26_NSA_17SM90_U32x4_STSM_NENSA_39AutoVectorizingCopyWithAssumedAlignmentILi128EEEEEEvvEEEEvNT_6ParamsE,@function
        .size           _ZN7cutlass13device_kernelINS_4conv6kernel13ConvUniversalINS1_16ConvProblemShapeILNS1_8OperatorE2ELi3EEENS1_10collective14CollectiveConvINS1_47MainloopSm100TmaUmmaWarpSpecializedImplicitGemmILS5_2ELi6ELi3ELi1ELi2EN4cute5tupleIJNSA_1CILi1EEESD_SD_EEEEENSB_IJNSC_ILi64EEENSB_IJSG_EEESH_EEENS_10tfloat32_tESJ_NSA_8TiledMMAINSA_8MMA_AtomIJNSA_17SM100_MMA_TF32_SSISJ_SJ_fLi64ELi64ELNSA_4UMMA5MajorE1ELSO_1ELNSN_7ScaleInE0ELSP_0EEEEEENSA_6LayoutISE_NSB_IJNSC_ILi0EEEST_ST_EEEEENSB_IJNSA_10UnderscoreESW_SW_EEEEENS7_6detail27Sm100ImplicitGemmTileTraitsINSA_13SM90_TMA_LOADENSA_14ComposedLayoutINSA_7SwizzleILi2ELi5ELi2EEENSA_18smem_ptr_flag_bitsILi32EEENSS_INSB_IJNSC_ILi32EEENSC_ILi4EEEEEENSB_IJSD_S17_EEEEEEEvEENS10_INSA_20SM90_TMA_LOAD_IM2COLES1C_vEEEENS_8epilogue10collective18CollectiveEpilogueINS1H_23Sm100TmaWarpSpecializedILi3ELi2ELi16ELb1ELb0EEEJSI_NSB_IJNSS_ISG_SD_EENSS_IS17_SD_EEEEESJ_NSB_IJlNSB_IJSD_lllEEEST_EEESJ_S1Q_NS1H_6fusion15FusionCallbacksIS1L_NS1R_17LinearCombinationISJ_fSJ_fLNS_15FloatRoundStyleE2EEESI_S1O_JEEENSA_5SM1004TMEM4LOAD26SM100_TMEM_LOAD_16dp128b8xES11_NS12_INS13_ILi3ELi4ELi3EEES16_NSS_INSB_IJNSC_ILi8EEES17_EEENSB_IJS17_SD_EEEEEEENSA_17SM75_U32x4_LDSM_NENSA_14SM90_TMA_STOREES26_NSA_17SM90_U32x4_STSM_NENSA_39AutoVectorizingCopyWithAssumedAlignmentILi128EEEEEEvvEEEEvNT_6ParamsE,(.L_x_149 - _ZN7cutlass13device_kernelINS_4conv6kernel13ConvUniversalINS1_16ConvProblemShapeILNS1_8OperatorE2ELi3EEENS1_10collective14CollectiveConvINS1_47MainloopSm100TmaUmmaWarpSpecializedImplicitGemmILS5_2ELi6ELi3ELi1ELi2EN4cute5tupleIJNSA_1CILi1EEESD_SD_EEEEENSB_IJNSC_ILi64EEENSB_IJSG_EEESH_EEENS_10tfloat32_tESJ_NSA_8TiledMMAINSA_8MMA_AtomIJNSA_17SM100_MMA_TF32_SSISJ_SJ_fLi64ELi64ELNSA_4UMMA5MajorE1ELSO_1ELNSN_7ScaleInE0ELSP_0EEEEEENSA_6LayoutISE_NSB_IJNSC_ILi0EEEST_ST_EEEEENSB_IJNSA_10UnderscoreESW_SW_EEEEENS7_6detail27Sm100ImplicitGemmTileTraitsINSA_13SM90_TMA_LOADENSA_14ComposedLayoutINSA_7SwizzleILi2ELi5ELi2EEENSA_18smem_ptr_flag_bitsILi32EEENSS_INSB_IJNSC_ILi32EEENSC_ILi4EEEEEENSB_IJSD_S17_EEEEEEEvEENS10_INSA_20SM90_TMA_LOAD_IM2COLES1C_vEEEENS_8epilogue10collective18CollectiveEpilogueINS1H_23Sm100TmaWarpSpecializedILi3ELi2ELi16ELb1ELb0EEEJSI_NSB_IJNSS_ISG_SD_EENSS_IS17_SD_EEEEESJ_NSB_IJlNSB_IJSD_lllEEEST_EEESJ_S1Q_NS1H_6fusion15FusionCallbacksIS1L_NS1R_17LinearCombinationISJ_fSJ_fLNS_15FloatRoundStyleE2EEESI_S1O_JEEENSA_5SM1004TMEM4LOAD26SM100_TMEM_LOAD_16dp128b8xES11_NS12_INS13_ILi3ELi4ELi3EEES16_NSS_INSB_IJNSC_ILi8EEES17_EEENSB_IJS17_SD_EEEEEEENSA_17SM75_U32x4_LDSM_NENSA_14SM90_TMA_STOREES26_NSA_17SM90_U32x4_STSM_NENSA_39AutoVectorizingCopyWithAssumedAlignmentILi128EEEEEEvvEEEEvNT_6ParamsE)
        .other          _ZN7cutlass13device_kernelINS_4conv6kernel13ConvUniversalINS1_16ConvProblemShapeILNS1_8OperatorE2ELi3EEENS1_10collective14CollectiveConvINS1_47MainloopSm100TmaUmmaWarpSpecializedImplicitGemmILS5_2ELi6ELi3ELi1ELi2EN4cute5tupleIJNSA_1CILi1EEESD_SD_EEEEENSB_IJNSC_ILi64EEENSB_IJSG_EEESH_EEENS_10tfloat32_tESJ_NSA_8TiledMMAINSA_8MMA_AtomIJNSA_17SM100_MMA_TF32_SSISJ_SJ_fLi64ELi64ELNSA_4UMMA5MajorE1ELSO_1ELNSN_7ScaleInE0ELSP_0EEEEEENSA_6LayoutISE_NSB_IJNSC_ILi0EEEST_ST_EEEEENSB_IJNSA_10UnderscoreESW_SW_EEEEENS7_6detail27Sm100ImplicitGemmTileTraitsINSA_13SM90_TMA_LOADENSA_14ComposedLayoutINSA_7SwizzleILi2ELi5ELi2EEENSA_18smem_ptr_flag_bitsILi32EEENSS_INSB_IJNSC_ILi32EEENSC_ILi4EEEEEENSB_IJSD_S17_EEEEEEEvEENS10_INSA_20SM90_TMA_LOAD_IM2COLES1C_vEEEENS_8epilogue10collective18CollectiveEpilogueINS1H_23Sm100TmaWarpSpecializedILi3ELi2ELi16ELb1ELb0EEEJSI_NSB_IJNSS_ISG_SD_EENSS_IS17_SD_EEEEESJ_NSB_IJlNSB_IJSD_lllEEEST_EEESJ_S1Q_NS1H_6fusion15FusionCallbacksIS1L_NS1R_17LinearCombinationISJ_fSJ_fLNS_15FloatRoundStyleE2EEESI_S1O_JEEENSA_5SM1004TMEM4LOAD26SM100_TMEM_LOAD_16dp128b8xES11_NS12_INS13_ILi3ELi4ELi3EEES16_NSS_INSB_IJNSC_ILi8EEES17_EEENSB_IJS17_SD_EEEEEEENSA_17SM75_U32x4_LDSM_NENSA_14SM90_TMA_STOREES26_NSA_17SM90_U32x4_STSM_NENSA_39AutoVectorizingCopyWithAssumedAlignmentILi128EEEEEEvvEEEEvNT_6ParamsE,@"STO_CUDA_ENTRY STV_DEFAULT"
_ZN7cutlass13device_kernelINS_4conv6kernel13ConvUniversalINS1_16ConvProblemShapeILNS1_8OperatorE2ELi3EEENS1_10collective14CollectiveConvINS1_47MainloopSm100TmaUmmaWarpSpecializedImplicitGemmILS5_2ELi6ELi3ELi1ELi2EN4cute5tupleIJNSA_1CILi1EEESD_SD_EEEEENSB_IJNSC_ILi64EEENSB_IJSG_EEESH_EEENS_10tfloat32_tESJ_NSA_8TiledMMAINSA_8MMA_AtomIJNSA_17SM100_MMA_TF32_SSISJ_SJ_fLi64ELi64ELNSA_4UMMA5MajorE1ELSO_1ELNSN_7ScaleInE0ELSP_0EEEEEENSA_6LayoutISE_NSB_IJNSC_ILi0EEEST_ST_EEEEENSB_IJNSA_10UnderscoreESW_SW_EEEEENS7_6detail27Sm100ImplicitGemmTileTraitsINSA_13SM90_TMA_LOADENSA_14ComposedLayoutINSA_7SwizzleILi2ELi5ELi2EEENSA_18smem_ptr_flag_bitsILi32EEENSS_INSB_IJNSC_ILi32EEENSC_ILi4EEEEEENSB_IJSD_S17_EEEEEEEvEENS10_INSA_20SM90_TMA_LOAD_IM2COLES1C_vEEEENS_8epilogue10collective18CollectiveEpilogueINS1H_23Sm100TmaWarpSpecializedILi3ELi2ELi16ELb1ELb0EEEJSI_NSB_IJNSS_ISG_SD_EENSS_IS17_SD_EEEEESJ_NSB_IJlNSB_IJSD_lllEEEST_EEESJ_S1Q_NS1H_6fusion15FusionCallbacksIS1L_NS1R_17LinearCombinationISJ_fSJ_fLNS_15FloatRoundStyleE2EEESI_S1O_JEEENSA_5SM1004TMEM4LOAD26SM100_TMEM_LOAD_16dp128b8xES11_NS12_INS13_ILi3ELi4ELi3EEES16_NSS_INSB_IJNSC_ILi8EEES17_EEENSB_IJS17_SD_EEEEEEENSA_17SM75_U32x4_LDSM_NENSA_14SM90_TMA_STOREES26_NSA_17SM90_U32x4_STSM_NENSA_39AutoVectorizingCopyWithAssumedAlignmentILi128EEEEEEvvEEEEvNT_6ParamsE:
[----:B------:R-:W1:Y:S01]  /*0000*/  LDC R1, c[0x0][0x37c] ;  /* 0x0000df00ff017b82 */ /* 0x000e620000000800 */
[----:B------:R-:W2:Y:S07]  /*0010*/  S2R R58, SR_TID.X ;  /* 0x00000000003a7919 */ /* 0x000eae0000002100 */
[----:B------:R-:W3:Y:S01]  /*0020*/  LDC.64 R2, c[0x0][0x990] ;  /* 0x00026400ff027b82 */ /* 0x000ee20000000a00 */
[----:B------:R-:W-:Y:S01]  /*0030*/  ELECT P2, URZ, PT ;  /* 0x0000000000ff782f */ /* 0x000fe20003840000 */
[----:B-1----:R-:W-:Y:S01]  /*0040*/  VIADD R1, R1, 0xfffffff8 ;  /* 0xfffffff801017836 */ /* 0x002fe20000000000 */
[----:B------:R-:W-:-:S02]  /*0050*/  PRMT R59, RZ, 0x7610, R59 ;  /* 0x00007610ff3b7816 */ /* 0x000fc4000000003b */
[----:B---3--:R-:W-:-:S04]  /*0060*/  ISETP.NE.U32.AND P0, PT, R2, RZ, PT ;  /* 0x000000ff0200720c */ /* 0x008fc80003f05070 */
[----:B------:R-:W-:Y:S02]  /*0070*/  ISETP.NE.AND.EX P0, PT, R3, RZ, PT, P0 ;  /* 0x000000ff0300720c */ /* 0x000fe40003f05300 */
[----:B--2---:R-:W-:-:S05]  /*0080*/  SHF.R.U32.HI R60, RZ, 0x5, R58 ;  /* 0x00000005ff3c7819 */ /* 0x004fca000001163a */
[----:B------:R-:W1:Y:S02]  /*0090*/  SHFL.IDX PT, R0, R60, RZ, 0x1f ;  /* 0x00001fff3c007589 */ /* 0x000e6400000e0000 */
[----:B-1----:R-:W-:-:S04]  /*00a0*/  R2UR UR15, R0 ;  /* 0x00000000000f72ca */ /* 0x002fc800000e0000 */
[----:B------:R-:W-:Y:S05]  /*00b0*/  @P0 BRA `(.L_x_0) ;  /* 0x0000000000300947 */ /* 0x000fea0003800000 */
[----:B------:R-:W1:Y:S02]  /*00c0*/  LDCU.64 UR4, c[0x0][0x988] ;  /* 0x00013100ff0477ac */ /* 0x000e640008000a00 */
[----:B-1----:R-:W-:-:S04]  /*00d0*/  UISETP.NE.U32.AND UP0, UPT, UR4, URZ, UPT ;  /* 0x000000ff0400728c */ /* 0x002fc8000bf05070 */
[----:B------:R-:W-:-:S09]  /*00e0*/  UISETP.NE.AND.EX UP0, UPT, UR5, URZ, UPT, UP0 ;  /* 0x000000ff0500728c */ /* 0x000fd2000bf05300 */
[----:B------:R-:W-:Y:S05]  /*00f0*/  BRA.U !UP0, `(.L_x_1) ;  /* 0x0000000108147547 */ /* 0x000fea000b800000 */
[----:B------:R-:W1:Y:S01]  /*0100*/  LDC.64 R26, c[0x0][0x988] ;  /* 0x00026200ff1a7b82 */ /* 0x000e620000000a00 */
[----:B------:R-:W1:Y:S02]  /*0110*/  LDCU.64 UR4, c[0x0][0x358] ;  /* 0x00006b00ff0477ac */ /* 0x000e640008000a00 */
[----:B-1----:R1:W5:Y:S01]  /*0120*/  LDG.E R26, desc[UR4][R26.64] ;  /* 0x000000041a1a7981 */ /* 0x002362000c1e1900 */
[----:B------:R-:W-:Y:S01]  /*0130*/  HFMA2 R59, -RZ, RZ, 0, 5.9604644775390625e-08 ;  /* 0x00000001ff3b7431 */ /* 0x000fe200000001ff */
[----:B------:R-:W-:Y:S05]  /*0140*/  BRA `(.L_x_0) ;  /* 0x00000000000c7947 */ /* 0x000fea0003800000 */
.L_x_1:
[----:B------:R-:W1:Y:S01]  /*0150*/  LDCU UR4, c[0x0][0x980] ;  /* 0x00013000ff0477ac */ /* 0x000e620008000800 */
[----:B------:R-:W-:Y:S01]  /*0160*/  HFMA2 R59, -RZ, RZ, 0, 5.9604644775390625e-08 ;  /* 0x00000001ff3b7431 */ /* 0x000fe200000001ff */
[----:B-1----:R-:W-:-:S07]  /*0170*/  MOV R26, UR4 ;  /* 0x00000004001a7c02 */ /* 0x002fce0008000f00 */
.L_x_0:
[----:B------:R-:W2:Y:S02]  /*0180*/  LDCU.64 UR4, c[0x0][0x9b0] ;  /* 0x00013600ff0477ac */ /* 0x000ea40008000a00 */
[----:B--2---:R-:W-:-:S04]  /*0190*/  UISETP.NE.U32.AND UP0, UPT, UR4, URZ, UPT ;  /* 0x000000ff0400728c */ /* 0x004fc8000bf05070 */
[----:B------:R-:W-:-:S09]  /*01a0*/  UISETP.NE.AND.EX UP0, UPT, UR5, URZ, UPT, UP0 ;  /* 0x000000ff0500728c */ /* 0x000fd2000bf05300 */
[----:B------:R-:W-:Y:S05]  /*01b0*/  BRA.U UP0, `(.L_x_2) ;  /* 0x0000000100287547 */ /* 0x000fea000b800000 */
[----:B------:R-:W2:Y:S02]  /*01c0*/  LDCU.64 UR4, c[0x0][0x9a8] ;  /* 0x00013500ff0477ac */ /* 0x000ea40008000a00 */
[----:B--2---:R-:W-:-:S04]  /*01d0*/  UISETP.NE.U32.AND UP0, UPT, UR4, URZ, UPT ;  /* 0x000000ff0400728c */ /* 0x004fc8000bf05070 */
[----:B------:R-:W-:-:S09]  /*01e0*/  UISETP.NE.AND.EX UP0, UPT, UR5, URZ, UPT, UP0 ;  /* 0x000000ff0500728c */ /* 0x000fd2000bf05300 */
[----:B------:R-:W-:Y:S05]  /*01f0*/  BRA.U !UP0, `(.L_x_3) ;  /* 0x0000000108107547 */ /* 0x000fea000b800000 */
[----:B------:R-:W2:Y:S01]  /*0200*/  LDC.64 R24, c[0x0][0x9a8] ;  /* 0x00026a00ff187b82 */ /* 0x000ea20000000a00 */
[----:B------:R-:W2:Y:S02]  /*0210*/  LDCU.64 UR4, c[0x0][0x358] ;  /* 0x00006b00ff0477ac */ /* 0x000ea40008000a00 */
[----:B--2---:R2:W5:Y:S01]  /*0220*/  LDG.E R24, desc[UR4][R24.64] ;  /* 0x0000000418187981 */ /* 0x004562000c1e1900 */
[----:B------:R-:W-:Y:S05]  /*0230*/  BRA `(.L_x_2) ;  /* 0x0000000000087947 */ /* 0x000fea0003800000 */
.L_x_3:
[----:B------:R-:W2:Y:S02]  /*0240*/  LDCU UR4, c[0x0][0x9a0] ;  /* 0x00013400ff0477ac */ /* 0x000ea40008000800 */
[----:B--2---:R-:W-:Y:S02]  /*0250*/  MOV R24, UR4 ;  /* 0x0000000400187c02 */ /* 0x004fe40008000f00 */
.L_x_2:
[----:B------:R-:W3:Y:S01]  /*0260*/  LDC.64 R4, c[0x0][0x988] ;  /* 0x00026200ff047b82 */ /* 0x000ee20000000a00 */
[----:B------:R-:W-:Y:S01]  /*0270*/  IMAD.U32 R0, RZ, RZ, UR15 ;  /* 0x0000000fff007e24 */ /* 0x000fe2000f8e00ff */
[----:B------:R-:W-:Y:S01]  /*0280*/  ISETP.EQ.U32.AND P4, PT, R2, RZ, PT ;  /* 0x000000ff0200720c */ /* 0x000fe20003f82070 */
[----:B------:R-:W-:Y:S03]  /*0290*/  BSSY.RECONVERGENT B0, `(.L_x_4) ;  /* 0x0000012000007945 */ /* 0x000fe60003800200 */
[----:B------:R-:W-:Y:S02]  /*02a0*/  ISETP.NE.OR P1, PT, R0, 0x1, !P2 ;  /* 0x000000010000780c */ /* 0x000fe40005725670 */
[----:B---3--:R-:W-:-:S04]  /*02b0*/  ISETP.NE.U32.AND P0, PT, R4, RZ, PT ;  /* 0x000000ff0400720c */ /* 0x008fc80003f05070 */
[----:B------:R-:W-:-:S13]  /*02c0*/  ISETP.NE.AND.EX P0, PT, R5, RZ, PT, P0 ;  /* 0x000000ff0500720c */ /* 0x000fda0003f05300 */
[----:B------:R-:W-:Y:S01]  /*02d0*/  VOTEU.ANY UP4, P0 ;  /* 0x0000000000ff7886 */ /* 0x000fe20000080100 */
[----:B------:R-:W-:Y:S02]  /*02e0*/  PLOP3.LUT P3, PT, PT, PT, UP4, 0x80, 0x8 ;  /* 0x000000000008781c */ /* 0x000fe40003f6f048 */
[----:B------:R-:W-:Y:S02]  /*02f0*/  ISETP.NE.OR P0, PT, R0, 0x3, !P2 ;  /* 0x000000030000780c */ /* 0x000fe40005705670 */
[----:B------:R-:W-:-:S04]  /*0300*/  ISETP.EQ.OR.EX P5, PT, R3, RZ, !P3, P4 ;  /* 0x000000ff0300720c */ /* 0x000fc80005fa2740 */
[----:B------:R-:W-:Y:S01]  /*0310*/  P2R R65, PR, RZ, 0x20 ;  /* 0x00000020ff417803 */ /* 0x000fe20000000000 */
[----:B------:R-:W-:Y:S05]  /*0320*/  @P1 BRA `(.L_x_5) ;  /* 0x0000000000201947 */ /* 0x000fea0003800000 */
[----:B------:R-:W3:Y:S02]  /*0330*/  LDCU.64 UR4, c[0x0][0x348] ;  /* 0x00006900ff0477ac */ /* 0x000ee40008000a00 */
[----:B---3--:R-:W-:Y:S02]  /*0340*/  UIADD3 UR6, UP1, UPT, UR4, 0x80, URZ ;  /* 0x0000008004067890 */ /* 0x008fe4000ff3e0ff */
[----:B------:R-:W-:Y:S02]  /*0350*/  UIADD3 UR4, UP0, UPT, UR4, 0x180, URZ ;  /* 0x0000018004047890 */ /* 0x000fe4000ff1e0ff */
[----:B------:R-:W-:Y:S02]  /*0360*/  UIADD3.X UR7, UPT, UPT, URZ, UR5, URZ, UP1, !UPT ;  /* 0x00000005ff077290 */ /* 0x000fe40008ffe4ff */
[----:B------:R-:W-:-:S07]  /*0370*/  UIADD3.X UR5, UPT, UPT, URZ, UR5, URZ, UP0, !UPT ;  /* 0x00000005ff057290 */ /* 0x000fce00087fe4ff */
[----:B------:R3:W-:Y:S02]  /*0380*/  UTMACCTL.PF [UR6] ;  /* 0x00000000060079b9 */ /* 0x0007e40008040000 */
[----:B------:R3:W-:Y:S02]  /*0390*/  UTMACCTL.PF [UR4] ;  /* 0x00000000040079b9 */ /* 0x0007e40008040000 */
[----:B---3--:R-:W-:Y:S01]  /*03a0*/  NOP ;  /* 0x0000000000007918 */ /* 0x008fe20000000000 */
.L_x_5:
[----:B------:R-:W-:Y:S05]  /*03b0*/  BSYNC.RECONVERGENT B0 ;  /* 0x0000000000007941 */ /* 0x000fea0003800200 */
.L_x_4:
[----:B------:R-:W-:Y:S04]  /*03c0*/  BSSY.RECONVERGENT B0, `(.L_x_6) ;  /* 0x000000a000007945 */ /* 0x000fe80003800200 */
        /* <DEDUP_REMOVED lines=9> */
.L_x_7:
[----:B------:R-:W-:Y:S05]  /*0460*/  BSYNC.RECONVERGENT B0 ;  /* 0x0000000000007941 */ /* 0x000fea0003800200 */
.L_x_6:
[----:B------:R-:W-:Y:S01]  /*0470*/  UPLOP3.LUT UP2, UPT, UPT, UPT, UPT, 0x80, 0x8 ;  /* 0x000000000008789c */ /* 0x000fe20003f4f070 */
[----:B------:R-:W-:Y:S10]  /*0480*/  @!P5 BRA `(.L_x_8) ;  /* 0x000000000024d947 */ /* 0x000ff40003800000 */
[----:B------:R-:W-:Y:S01]  /*0490*/  ISETP.NE.U32.AND P1, PT, R2, RZ, PT ;  /* 0x000000ff0200720c */ /* 0x000fe20003f25070 */
[----:B------:R-:W-:Y:S01]  /*04a0*/  USEL UR4, URZ, 0xffffffff, UP4 ;  /* 0xffffffffff047887 */ /* 0x000fe2000a000000 */
[----:B-----5:R-:W-:Y:S02]  /*04b0*/  FSETP.NEU.AND P0, PT, R26, RZ, PT ;  /* 0x000000ff1a00720b */ /* 0x020fe40003f0d000 */
[----:B------:R-:W-:-:S11]  /*04c0*/  ISETP.NE.AND.EX P1, PT, R3, RZ, PT, P1 ;  /* 0x000000ff0300720c */ /* 0x000fd60003f25310 */
[----:B------:R-:W-:Y:S02]  /*04d0*/  VOTEU.ANY UP0, P0 ;  /* 0x0000000000ff7886 */ /* 0x000fe40000000100 */
[----:B------:R-:W-:-:S05]  /*04e0*/  VOTEU.ANY UP1, P1 ;  /* 0x0000000000ff7886 */ /* 0x000fca0000820100 */
[----:B------:R-:W-:-:S04]  /*04f0*/  @!UP1 USEL UR4, URZ, 0xffffffff, UP0 ;  /* 0xffffffffff049887 */ /* 0x000fc80008000000 */
[----:B------:R-:W-:-:S04]  /*0500*/  ULOP3.LUT UR4, UR4, 0x1, URZ, 0xc0, !UPT ;  /* 0x0000000104047892 */ /* 0x000fc8000f8ec0ff */
[----:B------:R-:W-:-:S11]  /*0510*/  UISETP.NE.U32.AND UP2, UPT, UR4, 0x1, UPT ;  /* 0x000000010400788c */ /* 0x000fd6000bf45070 */
.L_x_8:
[----:B------:R-:W3:Y:S01]  /*0520*/  SHFL.IDX PT, R2, R60, RZ, 0x1f ;  /* 0x00001fff3c027589 */ /* 0x000ee200000e0000 */
[----:B------:R-:W-:-:S04]  /*0530*/  UISETP.NE.AND UP0, UPT, UR15, 0x2, UPT ;  /* 0x000000020f00788c */ /* 0x000fc8000bf05270 */
[----:B------:R-:W-:Y:S01]  /*0540*/  USEL UR47, URZ, 0x1, UP0 ;  /* 0x00000001ff2f7887 */ /* 0x000fe20008000000 */
[----:B---3--:R-:W-:-:S13]  /*0550*/  ISETP.NE.AND P0, PT, R2, RZ, PT ;  /* 0x000000ff0200720c */ /* 0x008fda0003f05270 */
[----:B------:R-:W-:Y:S05]  /*0560*/  @P0 BRA `(.L_x_9) ;  /* 0x0000000000580947 */ /* 0x000fea0003800000 */
[----:B------:R-:W3:Y:S01]  /*0570*/  S2UR UR4, SR_CgaCtaId ;  /* 0x00000000000479c3 */ /* 0x000ee20000008800 */
[----:B------:R-:W-:Y:S01]  /*0580*/  UMOV UR5, 0x400 ;  /* 0x0000040000057882 */ /* 0x000fe20000000000 */
[----:B------:R-:W-:Y:S01]  /*0590*/  UMOV UR6, 0x1 ;  /* 0x0000000100067882 */ /* 0x000fe20000000000 */
[----:B------:R-:W-:Y:S01]  /*05a0*/  ELECT P0, URZ, PT ;  /* 0x0000000000ff782f */ /* 0x000fe20003800000 */
[----:B------:R-:W-:-:S04]  /*05b0*/  UIADD3 UR6, UPT, UPT, -UR6, 0x100000, URZ ;  /* 0x0010000006067890 */ /* 0x000fc8000fffe1ff */
[----:B------:R-:W-:Y:S02]  /*05c0*/  USHF.L.U32 UR7, UR6, 0xb, URZ ;  /* 0x0000000b06077899 */ /* 0x000fe400080006ff */
[----:B------:R-:W-:Y:S02]  /*05d0*/  USHF.L.U32 UR6, UR6, 0x1, URZ ;  /* 0x0000000106067899 */ /* 0x000fe400080006ff */
[----:B---3--:R-:W-:Y:S01]  /*05e0*/  ULEA UR4, UR4, UR5, 0x18 ;  /* 0x0000000504047291 */ /* 0x008fe2000f8ec0ff */
[----:B------:R-:W3:Y:S11]  /*05f0*/  FENCE.VIEW.ASYNC.S ;  /* 0x00000000000073c6 */ /* 0x000ef60000000000 */
[----:B---3--:R3:W4:Y:S01]  /*0600*/  SYNCS.EXCH.64 URZ, [UR4], UR6 ;  /* 0x0000000604ff75b2 */ /* 0x0087220008000100 */
[----:B------:R3:W1:Y:S01]  /*0610*/  SYNCS.EXCH.64 URZ, [UR4+0x30], UR6 ;  /* 0x0000300604ff75b2 */ /* 0x0006620008000100 */
        /* <DEDUP_REMOVED lines=10> */
[----:B------:R-:W-:Y:S01]  /*06c0*/  NOP ;  /* 0x0000000000007918 */ /* 0x000fe20000000000 */
.L_x_9:
[----:B------:R-:W2:Y:S01]  /*06d0*/  SHFL.IDX PT, R2, R60, RZ, 0x1f ;  /* 0x00001fff3c027589 */ /* 0x000ea200000e0000 */
[----:B------:R-:W-:Y:S01]  /*06e0*/  NOP ;  /* 0x0000000000007918 */ /* 0x000fe20000000000 */
[----:B--2---:R-:W-:-:S13]  /*06f0*/  ISETP.NE.AND P0, PT, R2, 0x1, PT ;  /* 0x000000010200780c */ /* 0x004fda0003f05270 */
[----:B------:R-:W-:Y:S05]  /*0700*/  @P0 BRA `(.L_x_10) ;  /* 0x0000000000500947 */ /* 0x000fea0003800000 */
[----:B---3--:R-:W2:Y:S01]  /*0710*/  S2UR UR4, SR_CgaCtaId ;  /* 0x00000000000479c3 */ /* 0x008ea20000008800 */
[----:B------:R-:W-:Y:S01]  /*0720*/  UMOV UR5, 0x400 ;  /* 0x0000040000057882 */ /* 0x000fe20000000000 */
[----:B------:R-:W-:Y:S01]  /*0730*/  UMOV UR8, 0x20 ;  /* 0x0000002000087882 */ /* 0x000fe20000000000 */
[----:B------:R-:W-:Y:S01]  /*0740*/  UMOV UR6, 0x80 ;  /* 0x0000008000067882 */ /* 0x000fe20000000000 */
[----:B------:R-:W-:-:S04]  /*0750*/  UIADD3 UR8, UPT, UPT, -UR8, 0x100000, URZ ;  /* 0x0010000008087890 */ /* 0x000fc8000fffe1ff */
[----:B------:R-:W-:Y:S02]  /*0760*/  USHF.L.U32 UR9, UR8, 0xb, URZ ;  /* 0x0000000b08097899 */ /* 0x000fe400080006ff */
[----:B------:R-:W-:Y:S02]  /*0770*/  USHF.L.U32 UR8, UR8, 0x1, URZ ;  /* 0x0000000108087899 */ /* 0x000fe400080006ff */
[----:B------:R-:W-:-:S04]  /*0780*/  UIADD3 UR6, UPT, UPT, -UR6, 0x100000, URZ ;  /* 0x0010000006067890 */ /* 0x000fc8000fffe1ff */
[----:B------:R-:W-:Y:S02]  /*0790*/  USHF.L.U32 UR7, UR6, 0xb, URZ ;  /* 0x0000000b06077899 */ /* 0x000fe400080006ff */
[----:B------:R-:W-:Y:S01]  /*07a0*/  USHF.L.U32 UR6, UR6, 0x1, URZ ;  /* 0x0000000106067899 */ /* 0x000fe200080006ff */
[----:B------:R-:W-:Y:S01]  /*07b0*/  ELECT P0, URZ, PT ;  /* 0x0000000000ff782f */ /* 0x000fe20003800000 */
[----:B--2---:R-:W-:Y:S01]  /*07c0*/  ULEA UR4, UR4, UR5, 0x18 ;  /* 0x0000000504047291 */ /* 0x004fe2000f8ec0ff */
[----:B------:R-:W2:Y:S11]  /*07d0*/  FENCE.VIEW.ASYNC.S ;  /* 0x00000000000073c6 */ /* 0x000eb60000000000 */
[----:B--2---:R2:W3:Y:S01]  /*07e0*/  SYNCS.EXCH.64 URZ, [UR4+0x60], UR8 ;  /* 0x0000600804ff75b2 */ /* 0x0044e20008000100 */
[----:B------:R2:W1:Y:S01]  /*07f0*/  SYNCS.EXCH.64 URZ, [UR4+0x78], UR6 ;  /* 0x0000780604ff75b2 */ /* 0x0004620008000100 */
[----:B------:R2:W1:Y:S01]  /*0800*/  SYNCS.EXCH.64 URZ, [UR4+0x68], UR8 ;  /* 0x0000680804ff75b2 */ /* 0x0004620008000100 */
[----:B------:R2:W1:Y:S01]  /*0810*/  SYNCS.EXCH.64 URZ, [UR4+0x80], UR6 ;  /* 0x0000800604ff75b2 */ /* 0x0004620008000100 */
[----:B------:R2:W1:Y:S01]  /*0820*/  SYNCS.EXCH.64 URZ, [UR4+0x70], UR8 ;  /* 0x0000700804ff75b2 */ /* 0x0004620008000100 */
[----:B------:R2:W1:Y:S01]  /*0830*/  SYNCS.EXCH.64 URZ, [UR4+0x88], UR6 ;  /* 0x0000880604ff75b2 */ /* 0x0004620008000100 */
[----:B------:R-:W-:Y:S01]  /*0840*/  NOP ;  /* 0x0000000000007918 */ /* 0x000fe20000000000 */
.L_x_10:
[----:B------:R-:W4:Y:S01]  /*0850*/  SHFL.IDX PT, R2, R60, RZ, 0x1f ;  /* 0x00001fff3c027589 */ /* 0x000f2200000e0000 */
[----:B------:R-:W-:Y:S01]  /*0860*/  NOP ;  /* 0x0000000000007918 */ /* 0x000fe20000000000 */
[----:B----4-:R-:W-:-:S13]  /*0870*/  ISETP.NE.AND P0, PT, R2, 0x3, PT ;  /* 0x000000030200780c */ /* 0x010fda0003f05270 */
[----:B------:R-:W-:Y:S05]  /*0880*/  @P0 BRA `(.L_x_11) ;  /* 0x0000000000300947 */ /* 0x000fea0003800000 */
[----:B--23--:R-:W2:Y:S01]  /*0890*/  S2UR UR4, SR_CgaCtaId ;  /* 0x00000000000479c3 */ /* 0x00cea20000008800 */
[----:B------:R-:W-:Y:S01]  /*08a0*/  UMOV UR6, 0x400 ;  /* 0x0000040000067882 */ /* 0x000fe20000000000 */
[----:B------:R-:W-:Y:S01]  /*08b0*/  UMOV UR5, 0x20 ;  /* 0x0000002000057882 */ /* 0x000fe20000000000 */
[----:B------:R-:W-:Y:S01]  /*08c0*/  ELECT P0, URZ, PT ;  /* 0x0000000000ff782f */ /* 0x000fe20003800000 */
[----:B--2---:R-:W-:Y:S02]  /*08d0*/  ULEA UR6, UR4, UR6, 0x18 ;  /* 0x0000000604067291 */ /* 0x004fe4000f8ec0ff */
[----:B------:R-:W-:-:S04]  /*08e0*/  UIADD3 UR4, UPT, UPT, -UR5, 0x100000, URZ ;  /* 0x0010000005047890 */ /* 0x000fc8000fffe1ff */
[----:B------:R-:W-:Y:S02]  /*08f0*/  USHF.L.U32 UR5, UR4, 0xb, URZ ;  /* 0x0000000b04057899 */ /* 0x000fe400080006ff */
[----:B------:R-:W-:Y:S01]  /*0900*/  USHF.L.U32 UR4, UR4, 0x1, URZ ;  /* 0x0000000104047899 */ /* 0x000fe200080006ff */
[----:B------:R-:W2:Y:S11]  /*0910*/  FENCE.VIEW.ASYNC.S ;  /* 0x00000000000073c6 */ /* 0x000eb60000000000 */
[----:B--2---:R4:W2:Y:S01]  /*0920*/  SYNCS.EXCH.64 URZ, [UR6+0x90], UR4 ;  /* 0x0000900406ff75b2 */ /* 0x0048a20008000100 */
[----:B------:R4:W3:Y:S02]  /*0930*/  SYNCS.EXCH.64 URZ, [UR6+0x98], UR4 ;  /* 0x0000980406ff75b2 */ /* 0x0008e40008000100 */
[----:B----4-:R-:W-:Y:S01]  /*0940*/  NOP ;  /* 0x0000000000007918 */ /* 0x010fe20000000000 */
.L_x_11:
[----:B------:R-:W4:Y:S01]  /*0950*/  SHFL.IDX PT, R2, R60, RZ, 0x1f ;  /* 0x00001fff3c027589 */ /* 0x000f2200000e0000 */
[----:B------:R-:W-:Y:S01]  /*0960*/  NOP ;  /* 0x0000000000007918 */ /* 0x000fe20000000000 */
[----:B----4-:R-:W-:-:S13]  /*0970*/  ISETP.NE.AND P0, PT, R2, 0x4, PT ;  /* 0x000000040200780c */ /* 0x010fda0003f05270 */
[----:B------:R-:W-:Y:S05]  /*0980*/  @P0 BRA `(.L_x_12) ;  /* 0x0000000000440947 */ /* 0x000fea0003800000 */
[----:B--23--:R-:W2:Y:S01]  /*0990*/  S2UR UR6, SR_CgaCtaId ;  /* 0x00000000000679c3 */ /* 0x00cea20000008800 */
[----:B------:R-:W-:Y:S01]  /*09a0*/  UMOV UR4, 0x100 ;  /* 0x0000010000047882 */ /* 0x000fe20000000000 */
[----:B------:R-:W-:Y:S01]  /*09b0*/  UMOV UR5, 0x400 ;  /* 0x0000040000057882 */ /* 0x000fe20000000000 */
[----:B------:R-:W-:Y:S01]  /*09c0*/  USEL UR4, UR4, 0xe0, UP2 ;  /* 0x000000e004047887 */ /* 0x000fe20009000000 */
[----:B------:R-:W-:Y:S01]  /*09d0*/  UMOV UR8, 0x1 ;  /* 0x0000000100087882 */ /* 0x000fe20000000000 */
[----:B------:R-:W-:Y:S01]  /*09e0*/  ELECT P0, URZ, PT ;  /* 0x0000000000ff782f */ /* 0x000fe20003800000 */
[----:B------:R-:W-:-:S04]  /*09f0*/  UIADD3 UR8, UPT, UPT, -UR8, 0x100000, URZ ;  /* 0x0010000008087890 */ /* 0x000fc8000fffe1ff */
[----:B------:R-:W-:Y:S02]  /*0a00*/  USHF.L.U32 UR9, UR8, 0xb, URZ ;  /* 0x0000000b08097899 */ /* 0x000fe400080006ff */
[----:B------:R-:W-:Y:S02]  /*0a10*/  USHF.L.U32 UR8, UR8, 0x1, URZ ;  /* 0x0000000108087899 */ /* 0x000fe400080006ff */
[----:B--2---:R-:W-:Y:S02]  /*0a20*/  ULEA UR6, UR6, UR5, 0x18 ;  /* 0x0000000506067291 */ /* 0x004fe4000f8ec0ff */
[----:B------:R-:W-:-:S04]  /*0a30*/  UIADD3 UR4, UPT, UPT, -UR4, 0x100000, URZ ;  /* 0x0010000004047890 */ /* 0x000fc8000fffe1ff */
[----:B------:R-:W-:Y:S02]  /*0a40*/  USHF.L.U32 UR5, UR4, 0xb, URZ ;  /* 0x0000000b04057899 */ /* 0x000fe400080006ff */
[----:B------:R-:W-:Y:S01]  /*0a50*/  USHF.L.U32 UR4, UR4, 0x1, URZ ;  /* 0x0000000104047899 */ /* 0x000fe200080006ff */
[----:B------:R-:W2:Y:S03]  /*0a60*/  FENCE.VIEW.ASYNC.S ;  /* 0x00000000000073c6 */ /* 0x000ea60000000000 */
[----:B--2---:R4:W2:Y:S08]  /*0a70*/  SYNCS.EXCH.64 URZ, [UR6+0xa0], UR8 ;  /* 0x0000a00806ff75b2 */ /* 0x0048b00008000100 */
[----:B------:R4:W3:Y:S02]  /*0a80*/  SYNCS.EXCH.64 URZ, [UR6+0xa8], UR4 ;  /* 0x0000a80406ff75b2 */ /* 0x0008e40008000100 */
[----:B----4-:R-:W-:Y:S01]  /*0a90*/  NOP ;  /* 0x0000000000007918 */ /* 0x010fe20000000000 */
.L_x_12:
[----:B------:R-:W4:Y:S01]  /*0aa0*/  SHFL.IDX PT, R2, R60, RZ, 0x1f ;  /* 0x00001fff3c027589 */ /* 0x000f2200000e0000 */
[----:B------:R-:W1:Y:S01]  /*0ab0*/  S2UR UR29, SR_CTAID.X ;  /* 0x00000000001d79c3 */ /* 0x000e620000002500 */
[----:B------:R-:W-:-:S07]  /*0ac0*/  NOP ;  /* 0x0000000000007918 */ /* 0x000fce0000000000 */
[----:B------:R-:W1:Y:S01]  /*0ad0*/  S2UR UR22, SR_CTAID.Y ;  /* 0x00000000001679c3 */ /* 0x000e620000002600 */
[----:B----4-:R-:W-:-:S13]  /*0ae0*/  ISETP.NE.AND P0, PT, R2, 0x5, PT ;  /* 0x000000050200780c */ /* 0x010fda0003f05270 */
[----:B-1----:R-:W-:Y:S05]  /*0af0*/  @P0 BRA `(.L_x_13) ;  /* 0x0000000000480947 */ /* 0x002fea0003800000 */
[----:B--23--:R-:W1:Y:S01]  /*0b00*/  S2UR UR4, SR_CgaCtaId ;  /* 0x00000000000479c3 */ /* 0x00ce620000008800 */
        /* <DEDUP_REMOVED lines=10> */
[----:B-1----:R-:W-:Y:S01]  /*0bb0*/  ULEA UR4, UR4, UR5, 0x18 ;  /* 0x0000000504047291 */ /* 0x002fe2000f8ec0ff */
[----:B------:R-:W1:Y:S11]  /*0bc0*/  FENCE.VIEW.ASYNC.S ;  /* 0x00000000000073c6 */ /* 0x000e760000000000 */
[----:B-1----:R1:W4:Y:S01]  /*0bd0*/  SYNCS.EXCH.64 URZ, [UR4+0xb0], UR8 ;  /* 0x0000b00804ff75b2 */ /* 0x0023220008000100 */
[----:B------:R1:W2:Y:S01]  /*0be0*/  SYNCS.EXCH.64 URZ, [UR4+0xc0], UR6 ;  /* 0x0000c00604ff75b2 */ /* 0x0002a20008000100 */
[----:B------:R1:W3:Y:S01]  /*0bf0*/  SYNCS.EXCH.64 URZ, [UR4+0xb8], UR8 ;  /* 0x0000b80804ff75b2 */ /* 0x0002e20008000100 */
[----:B------:R1:W1:Y:S01]  /*0c00*/  SYNCS.EXCH.64 URZ, [UR4+0xc8], UR6 ;  /* 0x0000c80604ff75b2 */ /* 0x0002620008000100 */
[----:B------:R-:W-:Y:S01]  /*0c10*/  NOP ;  /* 0x0000000000007918 */ /* 0x000fe20000000000 */
.L_x_13:
[----:B------:R-:W-:-:S05]  /*0c20*/  CS2R.32 R53, SR_CgaSize ;  /* 0x0000000000357805 */ /* 0x000fca0000008a00 */
[----:B------:R-:W-:-:S05]  /*0c30*/  IMAD R53, R53, -0xa0, RZ ;  /* 0xffffff6035357824 */ /* 0x000fca00078e02ff */
[----:B------:R-:W-:-:S14]  /*0c40*/  R2UR UR5, R53 ;  /* 0x00000000350572ca */ /* 0x000fdc00000e0000 */
[----:B------:R-:W4:Y:S01]  /*0c50*/  LDCU UR5, c[0x0][UR5+0x2b0] ;  /* 0x00005600050577ac */ /* 0x000f220008000800 */
[----:B------:R-:W-:Y:S02]  /*0c60*/  I2FP.F32.U32 R53, UR29 ;  /* 0x0000001d00357c45 */ /* 0x000fe40008201000 */
[----:B------:R-:W-:-:S05]  /*0c70*/  CS2R.32 R3, SR_CgaSize ;  /* 0x0000000000037805 */ /* 0x000fca0000008a00 */
[----:B------:R-:W-:-:S06]  /*0c80*/  IMAD R3, R3, -0xa0, RZ ;  /* 0xffffff6003037824 */ /* 0x000fcc00078e02ff */
[----:B------:R-:W4:Y:S01]  /*0c90*/  LDC R3, c[0x0][R3+0x2a0] ;  /* 0x0000a80003037b82 */ /* 0x000f220000000800 */
[----:B------:R-:W-:Y:S02]  /*0ca0*/  I2FP.F32.U32 R52, UR22 ;  /* 0x0000001600347c45 */ /* 0x000fe40008201000 */
[----:B------:R-:W-:-:S05]  /*0cb0*/  CS2R.32 R16, SR_CgaSize ;  /* 0x0000000000107805 */ /* 0x000fca0000008a00 */
[----:B------:R-:W-:-:S05]  /*0cc0*/  IMAD R16, R16, -0xa0, RZ ;  /* 0xffffff6010107824 */ /* 0x000fca00078e02ff */
[----:B-123--:R-:W-:-:S14]  /*0cd0*/  R2UR UR4, R16 ;  /* 0x00000000100472ca */ /* 0x00efdc00000e0000 */
[----:B------:R-:W1:Y:S01]  /*0ce0*/  LDCU UR4, c[0x0][UR4+0x2b4] ;  /* 0x00005680040477ac */ /* 0x000e620008000800 */
[----:B------:R-:W-:Y:S01]  /*0cf0*/  NOP ;  /* 0x0000000000007918 */ /* 0x000fe20000000000 */
[----:B------:R-:W2:Y:S01]  /*0d00*/  S2R R16, SR_CTAID.Z ;  /* 0x0000000000107919 */ /* 0x000ea20000002700 */
[----:B------:R-:W3:Y:S01]  /*0d10*/  LDCU UR18, c[0x0][0xc24] ;  /* 0x00018480ff1277ac */ /* 0x000ee20008000800 */
[----:B------:R-:W-:-:S05]  /*0d20*/  CS2R.32 R2, SR_CgaSize ;  /* 0x0000000000027805 */ /* 0x000fca0000008a00 */
[----:B------:R-:W-:-:S06]  /*0d30*/  IMAD R2, R2, -0xa0, RZ ;  /* 0xffffff6002027824 */ /* 0x000fcc00078e02ff */
[----:B------:R-:W2:Y:S01]  /*0d40*/  LDC R2, c[0x0][R2+0x2a4] ;  /* 0x0000a90002027b82 */ /* 0x000ea20000000800 */
[----:B----4-:R-:W-:Y:S01]  /*0d50*/  FMUL R53, R53, UR5 ;  /* 0x0000000535357c20 */ /* 0x010fe20008400000 */
[----:B-1----:R-:W-:-:S05]  /*0d60*/  FMUL R52, R52, UR4 ;  /* 0x0000000434347c20 */ /* 0x002fca0008400000 */
[----:B------:R-:W1:Y:S01]  /*0d70*/  F2I.U32.TRUNC.NTZ R53, R53 ;  /* 0x0000003500357305 */ /* 0x000e62000020f000 */
[----:B---3--:R-:W-:-:S07]  /*0d80*/  UISETP.GE.AND UP0, UPT, UR18, 0x1, UPT ;  /* 0x000000011200788c */ /* 0x008fce000bf06270 */
[----:B------:R-:W3:Y:S01]  /*0d90*/  F2I.U32.TRUNC.NTZ R52, R52 ;  /* 0x0000003400347305 */ /* 0x000ee2000020f000 */
[----:B-1----:R-:W-:-:S05]  /*0da0*/  IADD3 R53, PT, PT, -R53, RZ, RZ ;  /* 0x000000ff35357210 */ /* 0x002fca0007ffe1ff */
[----:B------:R-:W-:Y:S01]  /*0db0*/  IMAD R53, R3, R53, UR29 ;  /* 0x0000001d03357e24 */ /* 0x000fe2000f8e0235 */
[----:B---3--:R-:W-:-:S05]  /*0dc0*/  IADD3 R52, PT, PT, -R52, RZ, RZ ;  /* 0x000000ff34347210 */ /* 0x008fca0007ffe1ff */
[----:B--2---:R-:W-:Y:S01]  /*0dd0*/  IMAD R52, R2, R52, UR22 ;  /* 0x0000001602347e24 */ /* 0x004fe2000f8e0234 */
[----:B------:R-:W-:Y:S06]  /*0de0*/  BAR.SYNC.DEFER_BLOCKING 0x0 ;  /* 0x0000000000007b1d */ /* 0x000fec0000010000 */
[----:B------:R-:W-:Y:S05]  /*0df0*/  BRA.U !UP0, `(.L_x_14) ;  /* 0x0000000108d47547 */ /* 0x000fea000b800000 */
[----:B------:R-:W1:Y:S01]  /*0e00*/  LDCU.128 UR24, c[0x0][0xc10] ;  /* 0x00018200ff1877ac */ /* 0x000e620008000c00 */
[----:B------:R-:W2:Y:S01]  /*0e10*/  LDCU UR14, c[0x0][0x370] ;  /* 0x00006e00ff0e77ac */ /* 0x000ea20008000800 */
[----:B------:R-:W3:Y:S01]  /*0e20*/  LDCU UR8, c[0x0][0x374] ;  /* 0x00006e80ff0877ac */ /* 0x000ee20008000800 */
[----:B------:R-:W4:Y:S01]  /*0e30*/  LDCU UR19, c[0x0][0xc0c] ;  /* 0x00018180ff1377ac */ /* 0x000f220008000800 */
[----:B------:R-:W4:Y:S01]  /*0e40*/  LDCU UR9, c[0x0][0xc20] ;  /* 0x00018400ff0977ac */ /* 0x000f220008000800 */
[----:B------:R-:W4:Y:S01]  /*0e50*/  LDCU.64 UR16, c[0x0][0xc28] ;  /* 0x00018500ff1077ac */ /* 0x000f220008000a00 */
[----:B-1----:R-:W-:Y:S02]  /*0e60*/  UISETP.NE.AND UP0, UPT, UR26, 0x1, UPT ;  /* 0x000000011a00788c */ /* 0x002fe4000bf05270 */
[----:B---3--:R-:W-:Y:S02]  /*0e70*/  UIMAD.WIDE.U32 UR4, UR8, UR27, URZ ;  /* 0x0000001b080472a5 */ /* 0x008fe4000f8e00ff */
[----:B--2---:R-:W-:-:S02]  /*0e80*/  UIMAD.WIDE.U32 UR6, UR14, UR24, URZ ;  /* 0x000000180e0672a5 */ /* 0x004fc4000f8e00ff */
[----:B----4-:R-:W-:Y:S02]  /*0e90*/  UISETP.NE.AND UP1, UPT, UR19, 0x1, UPT ;  /* 0x000000011300788c */ /* 0x010fe4000bf25270 */
[----:B------:R-:W-:Y:S01]  /*0ea0*/  UIMAD.WIDE.U32 UR10, UR22, UR27, URZ ;  /* 0x0000001b160a72a5 */ /* 0x000fe2000f8e00ff */
[----:B------:R-:W-:Y:S01]  /*0eb0*/  UMOV UR4, UR5 ;  /* 0x0000000500047c82 */ /* 0x000fe20008000000 */
[----:B------:R-:W-:Y:S02]  /*0ec0*/  UISETP.NE.AND UP3, UPT, UR18, 0x1, UPT ;  /* 0x000000011200788c */ /* 0x000fe4000bf65270 */
[----:B------:R-:W-:-:S03]  /*0ed0*/  @UP0 USHF.R.U32.HI UR8, URZ, UR9, UR4 ;  /* 0x00000009ff080299 */ /* 0x000fc60008011604 */
[----:B------:R-:W-:Y:S01]  /*0ee0*/  UMOV UR6, UR11 ;  /* 0x0000000b00067c82 */ /* 0x000fe20008000000 */
[----:B------:R-:W-:Y:S01]  /*0ef0*/  UMOV UR4, UR7 ;  /* 0x0000000700047c82 */ /* 0x000fe20008000000 */
[----:B------:R-:W-:Y:S02]  /*0f00*/  USHF.R.U32.HI UR10, URZ, UR9, UR6 ;  /* 0x00000009ff0a7299 */ /* 0x000fe40008011606 */
[----:B------:R-:W-:Y:S02]  /*0f10*/  @UP1 USHF.R.U32.HI UR14, URZ, UR25, UR4 ;  /* 0x00000019ff0e1299 */ /* 0x000fe40008011604 */
[----:B------:R-:W-:Y:S02]  /*0f20*/  UIMAD.WIDE.U32 UR4, UR8, UR16, URZ ;  /* 0x00000010080472a5 */ /* 0x000fe4000f8e00ff */
[----:B------:R-:W-:Y:S02]  /*0f30*/  UIMAD.WIDE.U32 UR12, UR29, UR24, URZ ;  /* 0x000000181d0c72a5 */ /* 0x000fe4000f8e00ff */
[----:B------:R-:W-:-:S03]  /*0f40*/  UIMAD.WIDE.U32 UR6, UR14, UR16, URZ ;  /* 0x000000100e0672a5 */ /* 0x000fc6000f8e00ff */
[----:B------:R-:W-:Y:S02]  /*0f50*/  UMOV UR4, UR5 ;  /* 0x0000000500047c82 */ /* 0x000fe40008000000 */
[----:B------:R-:W-:Y:S01]  /*0f60*/  @UP3 USHF.R.U32.HI UR8, URZ, UR17, UR4 ;  /* 0x00000011ff083299 */ /* 0x000fe20008011604 */
[----:B------:R-:W-:Y:S02]  /*0f70*/  UMOV UR9, UR13 ;  /* 0x0000000d00097c82 */ /* 0x000fe40008000000 */
[----:B------:R-:W-:Y:S01]  /*0f80*/  UMOV UR4, UR7 ;  /* 0x0000000700047c82 */ /* 0x000fe20008000000 */
[----:B------:R-:W-:Y:S02]  /*0f90*/  USHF.R.U32.HI UR25, URZ, UR25, UR9 ;  /* 0x00000019ff197299 */ /* 0x000fe40008011609 */
[----:B------:R-:W-:Y:S02]  /*0fa0*/  @UP3 USHF.R.U32.HI UR14, URZ, UR17, UR4 ;  /* 0x00000011ff0e3299 */ /* 0x000fe40008011604 */
[----:B------:R-:W-:-:S02]  /*0fb0*/  USEL UR9, UR22, UR10, !UP0 ;  /* 0x0000000a16097287 */ /* 0x000fc4000c000000 */
[----:B------:R-:W-:Y:S02]  /*0fc0*/  UIMAD UR4, UR8, UR18, URZ ;  /* 0x00000012080472a4 */ /* 0x000fe4000f8e02ff */
[----:B------:R-:W-:Y:S02]  /*0fd0*/  USEL UR6, UR29, UR25, !UP1 ;  /* 0x000000191d067287 */ /* 0x000fe4000c800000 */
[----:B------:R-:W-:Y:S02]  /*0fe0*/  UISETP.GE.AND UP0, UPT, UR9, UR4, UPT ;  /* 0x000000040900728c */ /* 0x000fe4000bf06270 */
[----:B------:R-:W-:Y:S02]  /*0ff0*/  UIMAD.WIDE.U32 UR4, UR9, UR16, URZ ;  /* 0x00000010090472a5 */ /* 0x000fe4000f8e00ff */
[----:B------:R-:W-:Y:S02]  /*1000*/  UIMAD UR7, UR14, UR18, URZ ;  /* 0x000000120e0772a4 */ /* 0x000fe4000f8e02ff */
[----:B------:R-:W-:-:S02]  /*1010*/  UIMAD.WIDE.U32 UR10, UR6, UR16, URZ ;  /* 0x00000010060a72a5 */ /* 0x000fc4000f8e00ff */
[----:B------:R-:W-:Y:S01]  /*1020*/  UISETP.GE.OR UP0, UPT, UR6, UR7, UP0 ;  /* 0x000000070600728c */ /* 0x000fe20008706670 */
[----:B------:R-:W-:Y:S01]  /*1030*/  UMOV UR4, UR5 ;  /* 0x0000000500047c82 */ /* 0x000fe20008000000 */
[----:B------:R-:W-:Y:S02]  /*1040*/  UIADD3 UR8, UPT, UPT, -UR9, URZ, URZ ;  /* 0x000000ff09087290 */ /* 0x000fe4000fffe1ff */
[----:B------:R-:W-:Y:S02]  /*1050*/  USHF.R.U32.HI UR4, URZ, UR17, UR4 ;  /* 0x00000011ff047299 */ /* 0x000fe40008011604 */
[----:B------:R-:W-:Y:S02]  /*1060*/  UIMAD UR22, UR26, UR8, UR22 ;  /* 0x000000081a1672a4 */ /* 0x000fe4000f8e0216 */
[----:B------:R-:W-:Y:S02]  /*1070*/  USEL UR7, UR9, UR4, !UP3 ;  /* 0x0000000409077287 */ /* 0x000fe4000d800000 */
[----:B------:R-:W-:Y:S01]  /*1080*/  UIADD3 UR10, UPT, UPT, -UR6, URZ, URZ ;  /* 0x000000ff060a7290 */ /* 0x000fe2000fffe1ff */
[----:B------:R-:W-:-:S02]  /*1090*/  @!UP0 UMOV UR4, UR11 ;  /* 0x0000000b00048c82 */ /* 0x000fc40008000000 */
[----:B------:R-:W-:Y:S02]  /*10a0*/  @!UP0 USHF.R.U32.HI UR5, URZ, UR17, UR4 ;  /* 0x00000011ff058299 */ /* 0x000fe40008011604 */
[----:B------:R-:W-:Y:S02]  /*10b0*/  UIADD3 UR4, UPT, UPT, -UR7, URZ, URZ ;  /* 0x000000ff07047290 */ /* 0x000fe4000fffe1ff */
[----:B------:R-:W-:Y:S02]  /*10c0*/  @!UP0 USEL UR5, UR6, UR5, !UP3 ;  /* 0x0000000506058287 */ /* 0x000fe4000d800000 */
[----:B------:R-:W-:Y:S02]  /*10d0*/  UIMAD UR8, UR18, UR4, UR9 ;  /* 0x00000004120872a4 */ /* 0x000fe4000f8e0209 */
[----:B------:R-:W-:Y:S02]  /*10e0*/  @!UP0 UIADD3 UR4, UPT, UPT, UR7, -UR5, URZ ;  /* 0x8000000507048290 */ /* 0x000fe4000fffe0ff */
[----:B------:R-:W-:-:S02]  /*10f0*/  @!UP0 UIMAD UR8, UR8, UR14, UR5 ;  /* 0x0000000e080882a4 */ /* 0x000fc4000f8e0205 */
[----:B------:R-:W-:Y:S02]  /*1100*/  @!UP0 UIMAD UR9, UR4, UR18, UR6 ;  /* 0x00000012040982a4 */ /* 0x000fe4000f8e0206 */
[----:B------:R-:W-:Y:S02]  /*1110*/  UIMAD UR4, UR19, UR10, UR29 ;  /* 0x0000000a130472a4 */ /* 0x000fe4000f8e021d */
[----:B------:R-:W-:Y:S01]  /*1120*/  UIMAD UR22, UR9, UR26, UR22 ;  /* 0x0000001a091672a4 */ /* 0x000fe2000f8e0216 */
[----:B------:R-:W-:Y:S02]  /*1130*/  @!UP0 UMOV UR6, UR8 ;  /* 0x0000000800068c82 */ /* 0x000fe40008000000 */
[----:B------:R-:W-:-:S12]  /*1140*/  UIMAD UR29, UR6, UR19, UR4 ;  /* 0x00000013061d72a4 */ /* 0x000fd8000f8e0204 */
.L_x_14:
[----:B------:R-:W1:Y:S02]  /*1150*/  LDCU UR4, c[0x0][0xc30] ;  /* 0x00018600ff0477ac */ /* 0x000e640008000800 */
[----:B-1----:R-:W-:-:S09]  /*1160*/  UISETP.NE.AND UP0, UPT, UR4, 0x1, UPT ;  /* 0x000000010400788c */ /* 0x002fd2000bf05270 */
[----:B------:R-:W-:Y:S05]  /*1170*/  BRA.U UP0, `(.L_x_15) ;  /* 0x0000000100447547 */ /* 0x000fea000b800000 */
[----:B------:R-:W1:Y:S01]  /*1180*/  LDCU.128 UR8, c[0x0][0xc10] ;  /* 0x00018200ff0877ac */ /* 0x000e620008000c00 */
[----:B------:R-:W2:Y:S01]  /*1190*/  LDCU UR12, c[0x0][0xc0c] ;  /* 0x00018180ff0c77ac */ /* 0x000ea20008000800 */
[----:B------:R-:W3:Y:S01]  /*11a0*/  LDCU UR13, c[0x0][0xc20] ;  /* 0x00018400ff0d77ac */ /* 0x000ee20008000800 */
[----:B-1----:R-:W-:Y:S02]  /*11b0*/  UIMAD.WIDE.U32 UR6, UR29, UR8, URZ ;  /* 0x000000081d0672a5 */ /* 0x002fe4000f8e00ff */
[----:B------:R-:W-:Y:S02]  /*11c0*/  UIMAD.WIDE.U32 UR4, UR22, UR11, URZ ;  /* 0x0000000b160472a5 */ /* 0x000fe4000f8e00ff */
[----:B--2---:R-:W-:Y:S02]  /*11d0*/  UISETP.NE.AND UP1, UPT, UR12, 0x1, UPT ;  /* 0x000000010c00788c */ /* 0x004fe4000bf25270 */
[----:B------:R-:W-:Y:S01]  /*11e0*/  UISETP.NE.AND UP0, UPT, UR10, 0x1, UPT ;  /* 0x000000010a00788c */ /* 0x000fe2000bf05270 */
[----:B------:R-:W-:-:S02]  /*11f0*/  UMOV UR6, UR7 ;  /* 0x0000000700067c82 */ /* 0x000fc40008000000 */
[----:B------:R-:W-:Y:S01]  /*1200*/  UMOV UR4, UR5 ;  /* 0x0000000500047c82 */ /* 0x000fe20008000000 */
[----:B------:R-:W-:Y:S02]  /*1210*/  USHF.R.U32.HI UR6, URZ, UR9, UR6 ;  /* 0x00000009ff067299 */ /* 0x000fe40008011606 */
[----:B---3--:R-:W-:Y:S02]  /*1220*/  USHF.R.U32.HI UR4, URZ, UR13, UR4 ;  /* 0x0000000dff047299 */ /* 0x008fe40008011604 */
[----:B------:R-:W-:Y:S02]  /*1230*/  USEL UR5, UR29, UR6, !UP1 ;  /* 0x000000061d057287 */ /* 0x000fe4000c800000 */
[----:B------:R-:W-:-:S04]  /*1240*/  USEL UR4, UR22, UR4, !UP0 ;  /* 0x0000000416047287 */ /* 0x000fc8000c000000 */
[----:B------:R-:W-:Y:S02]  /*1250*/  UIADD3 UR6, UPT, UPT, UR5, -UR4, URZ ;  /* 0x8000000405067290 */ /* 0x000fe4000fffe0ff */
[----:B------:R-:W-:Y:S02]  /*1260*/  UIADD3 UR4, UPT, UPT, -UR5, UR4, URZ ;  /* 0x0000000405047290 */ /* 0x000fe4000fffe1ff */
[----:B------:R-:W-:Y:S02]  /*1270*/  UIMAD UR22, UR6, UR10, UR22 ;  /* 0x0000000a061672a4 */ /* 0x000fe4000f8e0216 */
[----:B------:R-:W-:-:S12]  /*1280*/  UIMAD UR29, UR4, UR12, UR29 ;  /* 0x0000000c041d72a4 */ /* 0x000fd8000f8e021d */
.L_x_15:
[----:B------:R-:W-:Y:S01]  /*1290*/  BAR.SYNC.DEFER_BLOCKING 0x0 ;  /* 0x0000000000007b1d */ /* 0x000fe20000010000 */
[----:B------:R-:W-:Y:S01]  /*12a0*/  UISETP.NE.AND UP0, UPT, UR15, 0x2, UPT ;  /* 0x000000020f00788c */ /* 0x000fe2000bf05270 */
[----:B------:R-:W-:Y:S02]  /*12b0*/  ISETP.NE.OR P2, PT, R0, 0x2, !P2 ;  /* 0x000000020000780c */ /* 0x000fe40005745670 */
[----:B------:R-:W-:Y:S02]  /*12c0*/  LOP3.LUT R0, R58, 0x1f, RZ, 0xc0, !PT ;  /* 0x0000001f3a007812 */ /* 0x000fe400078ec0ff */
[----:B------:R-:W1:Y:S04]  /*12d0*/  LDCU UR39, c[0x0][0xc24] ;  /* 0x00018480ff2777ac */ /* 0x000e680008000800 */
[----:B------:R-:W-:Y:S05]  /*12e0*/  BRA.U UP0, `(.L_x_16) ;  /* 0x00000021000c7547 */ /* 0x000fea000b800000 */
[----:B------:R-:W2:Y:S01]  /*12f0*/  LDCU UR7, c[0x0][0x394] ;  /* 0x00007280ff0777ac */ /* 0x000ea20008000800 */
[----:B------:R-:W-:Y:S01]  /*1300*/  PLOP3.LUT P1, PT, PT, PT, UP2, 0x80, 0x8 ;  /* 0x000000000008781c */ /* 0x000fe20003f2f028 */
[----:B------:R-:W-:Y:S01]  /*1310*/  IMAD.MOV.U32 R2, RZ, RZ, RZ ;  /* 0x000000ffff027224 */ /* 0x000fe200078e00ff */
[----:B------:R-:W-:Y:S01]  /*1320*/  ISETP.EQ.OR P3, PT, R0, RZ, P2 ;  /* 0x000000ff0000720c */ /* 0x000fe20001762670 */
[----:B------:R-:W3:Y:S01]  /*1330*/  LDCU UR6, c[0x0][0x5d8] ;  /* 0x0000bb00ff0677ac */ /* 0x000ee20008000800 */
[----:B------:R-:W-:Y:S01]  /*1340*/  PLOP3.LUT P1, PT, P1, PT, PT, 0x8, 0x80 ;  /* 0x000000000080781c */ /* 0x000fe20000f2e170 */
[----:B------:R-:W4:Y:S01]  /*1350*/  LDCU UR68, c[0x0][0x370] ;  /* 0x00006e00ff4477ac */ /* 0x000f220008000800 */
[----:B------:R-:W1:Y:S01]  /*1360*/  LDCU.64 UR60, c[0x0][0x348] ;  /* 0x00006900ff3c77ac */ /* 0x000e620008000a00 */
[----:B------:R-:W1:Y:S01]  /*1370*/  LDCU UR67, c[0x0][0x374] ;  /* 0x00006e80ff4377ac */ /* 0x000e620008000800 */
[----:B--2---:R-:W-:Y:S02]  /*1380*/  UIADD3 UR5, UPT, UPT, UR7, 0x3f, URZ ;  /* 0x0000003f07057890 */ /* 0x004fe4000fffe0ff */
[----:B---3--:R-:W-:-:S02]  /*1390*/  UIADD3 UR6, UPT, UPT, UR6, 0x3f, URZ ;  /* 0x0000003f06067890 */ /* 0x008fc4000fffe0ff */
[----:B------:R-:W-:Y:S02]  /*13a0*/  USHF.R.S32.HI UR4, URZ, 0x1f, UR5 ;  /* 0x0000001fff047899 */ /* 0x000fe40008011405 */
[----:B------:R-:W-:Y:S02]  /*13b0*/  UIADD3 UR72, UPT, UPT, UR7, 0x7e, URZ ;  /* 0x0000007e07487890 */ /* 0x000fe4000fffe0ff */
[----:B------:R-:W-:Y:S02]  /*13c0*/  ULEA.HI UR4, UR4, UR5, URZ, 0x6 ;  /* 0x0000000504047291 */ /* 0x000fe4000f8f30ff */
[----:B------:R-:W-:Y:S02]  /*13d0*/  UIADD3 UR5, UPT, UPT, UR7, -0x1, URZ ;  /* 0xffffffff07057890 */ /* 0x000fe4000fffe0ff */
[----:B------:R-:W-:Y:S02]  /*13e0*/  USHF.R.S32.HI UR70, URZ, 0x6, UR4 ;  /* 0x00000006ff467899 */ /* 0x000fe40008011404 */
[----:B------:R-:W-:-:S02]  /*13f0*/  UISETP.GE.U32.AND UP1, UPT, UR5, -0x7f, UPT ;  /* 0xffffff810500788c */ /* 0x000fc4000bf26070 */
[----:B------:R-:W-:Y:S02]  /*1400*/  UISETP.LT.U32.AND UP0, UPT, UR70, 0x6, UPT ;  /* 0x000000064600788c */ /* 0x000fe4000bf01070 */
[----:B------:R-:W-:Y:S02]  /*1410*/  USHF.R.S32.HI UR4, URZ, 0x1f, UR6 ;  /* 0x0000001fff047899 */ /* 0x000fe40008011406 */
[----:B------:R-:W-:Y:S02]  /*1420*/  USEL UR69, UR70, 0x6, UP0 ;  /* 0x0000000646457887 */ /* 0x000fe40008000000 */
[----:B------:R-:W-:Y:S02]  /*1430*/  ULEA.HI UR4, UR4, UR6, URZ, 0x6 ;  /* 0x0000000604047291 */ /* 0x000fe4000f8f30ff */
[----:B------:R-:W-:Y:S02]  /*1440*/  UIADD3 UR58, UPT, UPT, UR69, -0x1, URZ ;  /* 0xffffffff453a7890 */ /* 0x000fe4000fffe0ff */
[----:B------:R-:W-:-:S02]  /*1450*/  @UP1 UIADD3 UR58, UPT, UPT, UR69, URZ, URZ ;  /* 0x000000ff453a1290 */ /* 0x000fc4000fffe0ff */
[----:B------:R-:W-:Y:S02]  /*1460*/  USHF.R.S32.HI UR66, URZ, 0x6, UR4 ;  /* 0x00000006ff427899 */ /* 0x000fe40008011404 */
[----:B------:R-:W-:Y:S02]  /*1470*/  UIADD3 UR71, UPT, UPT, UR70, -UR69, URZ ;  /* 0x8000004546477290 */ /* 0x000fe4000fffe0ff */
[----:B------:R-:W-:Y:S01]  /*1480*/  UIADD3 UR58, UPT, UPT, UR58, 0x1, URZ ;  /* 0x000000013a3a7890 */ /* 0x000fe2000fffe0ff */
[----:B------:R-:W-:Y:S01]  /*1490*/  UMOV UR35, 0x1 ;  /* 0x0000000100237882 */ /* 0x000fe20000000000 */
[----:B-1--4-:R-:W-:-:S10]  /*14a0*/  UMOV UR38, URZ ;  /* 0x000000ff00267c82 */ /* 0x012fd40008000000 */
.L_x_32:
[----:B------:R-:W-:Y:S01]  /*14b0*/  IMAD.U32 R4, RZ, RZ, UR66 ;  /* 0x00000042ff047e24 */ /* 0x000fe2000f8e00ff */
[----:B------:R-:W1:Y:S04]  /*14c0*/  LDCU UR63, c[0x0][0x5dc] ;  /* 0x0000bb80ff3f77ac */ /* 0x000e680008000800 */
[-C--:B------:R-:W-:Y:S01]  /*14d0*/  IABS R0, R4.reuse ;  /* 0x0000000400007213 */ /* 0x080fe20000000000 */
[----:B------:R-:W2:Y:S01]  /*14e0*/  LDCU UR62, c[0x0][0x5e0] ;  /* 0x0000bc00ff3e77ac */ /* 0x000ea20008000800 */
[----:B------:R-:W-:Y:S02]  /*14f0*/  IABS R4, R4 ;  /* 0x0000000400047213 */ /* 0x000fe40000000000 */
[----:B------:R-:W-:Y:S01]  /*1500*/  R2UR UR6, R0 ;  /* 0x00000000000672ca */ /* 0x000fe200000e0000 */
[----:B------:R-:W-:Y:S01]  /*1510*/  UMOV UR48, 0x400 ;  /* 0x0000040000307882 */ /* 0x000fe20000000000 */
[----:B------:R-:W-:Y:S01]  /*1520*/  USHF.L.U32 UR46, UR29, 0x6, URZ ;  /* 0x000000061d2e7899 */ /* 0x000fe200080006ff */
[----:B------:R-:W-:Y:S01]  /*1530*/  UMOV UR15, URZ ;  /* 0x000000ff000f7c82 */ /* 0x000fe20008000000 */
[----:B-1----:R-:W-:-:S09]  /*1540*/  IMAD.U32 R3, RZ, RZ, UR63 ;  /* 0x0000003fff037e24 */ /* 0x002fd2000f8e00ff */
[----:B------:R-:W1:Y:S08]  /*1550*/  I2F.RP R0, UR6 ;  /* 0x0000000600007d06 */ /* 0x000e700008209400 */
[----:B-1----:R-:W1:Y:S02]  /*1560*/  MUFU.RCP R0, R0 ;  /* 0x0000000000007308 */ /* 0x002e640000001000 */
[----:B-1----:R-:W-:-:S06]  /*1570*/  VIADD R0, R0, 0xffffffe ;  /* 0x0ffffffe00007836 */ /* 0x002fcc0000000000 */
[----:B------:R-:W1:Y:S02]  /*1580*/  F2I.FTZ.U32.TRUNC.NTZ R0, R0 ;  /* 0x0000000000007305 */ /* 0x000e64000021f000 */
[----:B-1----:R-:W-:Y:S02]  /*1590*/  R2UR UR5, R0 ;  /* 0x00000000000572ca */ /* 0x002fe400000e0000 */
[----:B------:R-:W-:Y:S01]  /*15a0*/  IABS R0, R3 ;  /* 0x0000000300007213 */ /* 0x000fe20000000000 */
[----:B------:R-:W-:-:S03]  /*15b0*/  IMAD.U32 R3, RZ, RZ, UR22 ;  /* 0x00000016ff037e24 */ /* 0x000fc6000f8e00ff */
[----:B------:R-:W-:Y:S01]  /*15c0*/  R2UR UR8, R0 ;  /* 0x00000000000872ca */ /* 0x000fe200000e0000 */
[----:B------:R-:W-:Y:S01]  /*15d0*/  IMAD.MOV R0, RZ, RZ, -R4 ;  /* 0x000000ffff007224 */ /* 0x000fe200078e0a04 */
[----:B------:R-:W-:-:S04]  /*15e0*/  IABS R3, R3 ;  /* 0x0000000300037213 */ /* 0x000fc80000000000 */
[----:B------:R-:W-:Y:S01]  /*15f0*/  R2UR UR9, R3 ;  /* 0x00000000030972ca */ /* 0x000fe200000e0000 */
[----:B------:R-:W-:-:S04]  /*1600*/  UIADD3 UR4, UPT, UPT, URZ, -UR5, URZ ;  /* 0x80000005ff047290 */ /* 0x000fc8000fffe0ff */
[----:B------:R-:W-:Y:S02]  /*1610*/  UIMAD UR7, UR4, UR6, URZ ;  /* 0x00000006040772a4 */ /* 0x000fe4000f8e02ff */
[----:B------:R-:W1:Y:S01]  /*1620*/  I2F.RP R3, UR8 ;  /* 0x0000000800037d06 */ /* 0x000e620008209400 */
[----:B------:R-:W-:Y:S02]  /*1630*/  UMOV UR4, URZ ;  /* 0x000000ff00047c82 */ /* 0x000fe40008000000 */
[----:B------:R-:W-:Y:S02]  /*1640*/  UIMAD.WIDE.U32 UR4, UR5, UR7, UR4 ;  /* 0x00000007050472a5 */ /* 0x000fe4000f8e0004 */
[----:B------:R-:W-:-:S05]  /*1650*/  R2UR UR7, R0 ;  /* 0x00000000000772ca */ /* 0x000fca00000e0000 */
[----:B------:R-:W-:Y:S02]  /*1660*/  UMOV UR4, UR5 ;  /* 0x0000000500047c82 */ /* 0x000fe40008000000 */
[----:B------:R-:W-:Y:S01]  /*1670*/  UIMAD.WIDE.U32 UR4, UR4, UR9, URZ ;  /* 0x00000009040472a5 */ /* 0x000fe2000f8e00ff */
[----:B-1----:R-:W1:Y:S06]  /*1680*/  MUFU.RCP R0, R3 ;  /* 0x0000000300007308 */ /* 0x002e6c0000001000 */
[----:B------:R-:W-:Y:S02]  /*1690*/  UMOV UR4, UR5 ;  /* 0x0000000500047c82 */ /* 0x000fe40008000000 */
[----:B------:R-:W-:-:S04]  /*16a0*/  UIMAD UR5, UR4, UR7, UR9 ;  /* 0x00000007040572a4 */ /* 0x000fc8000f8e0209 */
[----:B------:R-:W-:Y:S01]  /*16b0*/  UISETP.GT.U32.AND UP0, UPT, UR6, UR5, UPT ;  /* 0x000000050600728c */ /* 0x000fe2000bf04070 */
[----:B-1----:R-:W-:-:S10]  /*16c0*/  VIADD R0, R0, 0xffffffe ;  /* 0x0ffffffe00007836 */ /* 0x002fd40000000000 */
[----:B------:R-:W-:Y:S01]  /*16d0*/  @!UP0 UIADD3 UR5, UPT, UPT, UR5, -UR6, URZ ;  /* 0x8000000605058290 */ /* 0x000fe2000fffe0ff */
[----:B------:R-:W1:Y:S01]  /*16e0*/  F2I.FTZ.U32.TRUNC.NTZ R0, R0 ;  /* 0x0000000000007305 */ /* 0x000e62000021f000 */
[----:B------:R-:W-:Y:S02]  /*16f0*/  @!UP0 UIADD3 UR4, UPT, UPT, UR4, 0x1, URZ ;  /* 0x0000000104048890 */ /* 0x000fe4000fffe0ff */
[----:B------:R-:W-:Y:S02]  /*1700*/  UISETP.GE.U32.AND UP1, UPT, UR5, UR6, UPT ;  /* 0x000000060500728c */ /* 0x000fe4000bf26070 */
[----:B------:R-:W-:-:S04]  /*1710*/  ULOP3.LUT UR5, UR22, UR66, URZ, 0x3c, !UPT ;  /* 0x0000004216057292 */ /* 0x000fc8000f8e3cff */
[----:B------:R-:W-:-:S05]  /*1720*/  UISETP.GE.AND UP0, UPT, UR5, URZ, UPT ;  /* 0x000000ff0500728c */ /* 0x000fca000bf06270 */
[----:B------:R-:W-:Y:S01]  /*1730*/  @UP1 UIADD3 UR4, UPT, UPT, UR4, 0x1, URZ ;  /* 0x0000000104041890 */ /* 0x000fe2000fffe0ff */
[----:B-1----:R-:W-:Y:S01]  /*1740*/  R2UR UR5, R0 ;  /* 0x00000000000572ca */ /* 0x002fe200000e0000 */
[----:B------:R-:W-:Y:S01]  /*1750*/  UISETP.NE.AND UP1, UPT, UR66, URZ, UPT ;  /* 0x000000ff4200728c */ /* 0x000fe2000bf25270 */
[----:B--2---:R-:W-:-:S04]  /*1760*/  IMAD.U32 R0, RZ, RZ, UR62 ;  /* 0x0000003eff007e24 */ /* 0x004fc8000f8e00ff */
[----:B------:R-:W-:Y:S01]  /*1770*/  UMOV UR7, UR4 ;  /* 0x0000000400077c82 */ /* 0x000fe20008000000 */
[----:B------:R-:W-:Y:S01]  /*1780*/  IABS R0, R0 ;  /* 0x0000000000007213 */ /* 0x000fe20000000000 */
[----:B------:R-:W-:-:S03]  /*1790*/  @!UP0 UIADD3 UR7, UPT, UPT, -UR7, URZ, URZ ;  /* 0x000000ff07078290 */ /* 0x000fc6000fffe1ff */
[----:B------:R-:W-:Y:S01]  /*17a0*/  R2UR UR9, R0 ;  /* 0x00000000000972ca */ /* 0x000fe200000e0000 */
[----:B------:R-:W-:Y:S02]  /*17b0*/  @!UP1 ULOP3.LUT UR7, URZ, UR66, URZ, 0x33, !UPT ;  /* 0x00000042ff079292 */ /* 0x000fe4000f8e33ff */
[----:B------:R-:W-:-:S04]  /*17c0*/  UIADD3 UR4, UPT, UPT, URZ, -UR5, URZ ;  /* 0x80000005ff047290 */ /* 0x000fc8000fffe0ff */
[----:B------:R-:W-:Y:S01]  /*17d0*/  IMAD.U32 R3, RZ, RZ, UR7 ;  /* 0x00000007ff037e24 */ /* 0x000fe2000f8e00ff */
[----:B------:R-:W-:-:S03]  /*17e0*/  UIMAD UR6, UR4, UR8, URZ ;  /* 0x00000008040672a4 */ /* 0x000fc6000f8e02ff */
[----:B------:R-:W-:Y:S01]  /*17f0*/  UMOV UR4, URZ ;  /* 0x000000ff00047c82 */ /* 0x000fe20008000000 */
[----:B------:R-:W-:Y:S01]  /*1800*/  IABS R3, R3 ;  /* 0x0000000300037213 */ /* 0x000fe20000000000 */
[----:B------:R-:W-:Y:S01]  /*1810*/  UIMAD.WIDE.U32 UR4, UR5, UR6, UR4 ;  /* 0x00000006050472a5 */ /* 0x000fe2000f8e0004 */
[----:B------:R-:W1:Y:S02]  /*1820*/  I2F.RP R0, UR9 ;  /* 0x0000000900007d06 */ /* 0x000e640008209400 */
[----:B------:R-:W-:Y:S01]  /*1830*/  R2UR UR10, R3 ;  /* 0x00000000030a72ca */ /* 0x000fe200000e0000 */
[----:B------:R-:W-:-:S03]  /*1840*/  IMAD.U32 R3, RZ, RZ, UR35 ;  /* 0x00000023ff037e24 */ /* 0x000fc6000f8e00ff */
[----:B------:R-:W-:Y:S02]  /*1850*/  UMOV UR4, UR5 ;  /* 0x0000000500047c82 */ /* 0x000fe40008000000 */
[----:B------:R-:W-:-:S07]  /*1860*/  SHF.L.U32 R3, R3, 0x1f, RZ ;  /* 0x0000001f03037819 */ /* 0x000fce00000006ff */
[----:B------:R-:W-:Y:S01]  /*1870*/  UIMAD.WIDE.U32 UR4, UR4, UR10, URZ ;  /* 0x0000000a040472a5 */ /* 0x000fe2000f8e00ff */
[----:B-1----:R-:W1:Y:S06]  /*1880*/  MUFU.RCP R0, R0 ;  /* 0x0000000000007308 */ /* 0x002e6c0000001000 */
[----:B------:R-:W-:Y:S02]  /*1890*/  UMOV UR4, UR5 ;  /* 0x0000000500047c82 */ /* 0x000fe40008000000 */
[----:B------:R-:W-:-:S04]  /*18a0*/  UIADD3 UR5, UPT, UPT, -UR4, URZ, URZ ;  /* 0x000000ff04057290 */ /* 0x000fc8000fffe1ff */
[----:B------:R-:W-:-:S04]  /*18b0*/  UIMAD UR5, UR8, UR5, UR10 ;  /* 0x00000005080572a4 */ /* 0x000fc8000f8e020a */
[----:B------:R-:W-:Y:S01]  /*18c0*/  UISETP.GT.U32.AND UP0, UPT, UR8, UR5, UPT ;  /* 0x000000050800728c */ /* 0x000fe2000bf04070 */
[----:B-1----:R-:W-:-:S06]  /*18d0*/  VIADD R0, R0, 0xffffffe ;  /* 0x0ffffffe00007836 */ /* 0x002fcc0000000000 */
[----:B------:R-:W1:Y:S04]  /*18e0*/  F2I.FTZ.U32.TRUNC.NTZ R0, R0 ;  /* 0x0000000000007305 */ /* 0x000e68000021f000 */
[----:B------:R-:W-:Y:S02]  /*18f0*/  @!UP0 UIADD3 UR5, UPT, UPT, UR5, -UR8, URZ ;  /* 0x8000000805058290 */ /* 0x000fe4000fffe0ff */
[----:B------:R-:W-:Y:S02]  /*1900*/  @!UP0 UIADD3 UR4, UPT, UPT, UR4, 0x1, URZ ;  /* 0x0000000104048890 */ /* 0x000fe4000fffe0ff */
[----:B------:R-:W-:Y:S01]  /*1910*/  UISETP.GE.U32.AND UP1, UPT, UR5, UR8, UPT ;  /* 0x000000080500728c */ /* 0x000fe2000bf26070 */
[----:B------:R-:W2:Y:S01]  /*1920*/  S2UR UR8, SR_CgaCtaId ;  /* 0x00000000000879c3 */ /* 0x000ea20000008800 */
[----:B------:R-:W-:-:S04]  /*1930*/  ULOP3.LUT UR5, UR7, UR63, URZ, 0x3c, !UPT ;  /* 0x0000003f07057292 */ /* 0x000fc8000f8e3cff */
[----:B------:R-:W-:-:S03]  /*1940*/  UISETP.GE.AND UP0, UPT, UR5, URZ, UPT ;  /* 0x000000ff0500728c */ /* 0x000fc6000bf06270 */
[----:B-1----:R-:W-:Y:S02]  /*1950*/  R2UR UR5, R0 ;  /* 0x00000000000572ca */ /* 0x002fe400000e0000 */
[----:B------:R-:W-:Y:S02]  /*1960*/  @UP1 UIADD3 UR4, UPT, UPT, UR4, 0x1, URZ ;  /* 0x0000000104041890 */ /* 0x000fe4000fffe0ff */
[----:B------:R-:W-:-:S05]  /*1970*/  UISETP.NE.AND UP1, UPT, UR63, URZ, UPT ;  /* 0x000000ff3f00728c */ /* 0x000fca000bf25270 */
[----:B------:R-:W-:Y:S02]  /*1980*/  UMOV UR6, UR4 ;  /* 0x0000000400067c82 */ /* 0x000fe40008000000 */
[----:B------:R-:W-:Y:S02]  /*1990*/  @!UP0 UIADD3 UR6, UPT, UPT, -UR6, URZ, URZ ;  /* 0x000000ff06068290 */ /* 0x000fe4000fffe1ff */
[----:B------:R-:W-:Y:S02]  /*19a0*/  UIADD3 UR4, UPT, UPT, URZ, -UR5, URZ ;  /* 0x80000005ff047290 */ /* 0x000fe4000fffe0ff */
[----:B------:R-:W-:Y:S02]  /*19b0*/  @!UP1 ULOP3.LUT UR6, URZ, UR63, URZ, 0x33, !UPT ;  /* 0x0000003fff069292 */ /* 0x000fe4000f8e33ff */
[----:B--2---:R-:W-:-:S04]  /*19c0*/  ULEA UR48, UR8, UR48, 0x18 ;  /* 0x0000003008307291 */ /* 0x004fc8000f8ec0ff */
[----:B------:R-:W-:Y:S01]  /*19d0*/  ULEA UR8, UR38, UR48, 0x3 ;  /* 0x0000003026087291 */ /* 0x000fe2000f8e18ff */
[----:B------:R-:W-:-:S05]  /*19e0*/  IMAD.U32 R0, RZ, RZ, UR6 ;  /* 0x00000006ff007e24 */ /* 0x000fca000f8e00ff */
[----:B------:R-:W-:-:S03]  /*19f0*/  IABS R0, R0 ;  /* 0x0000000000007213 */ /* 0x000fc60000000000 */
[----:B------:R1:W2:Y:S01]  /*1a00*/  SYNCS.PHASECHK.TRANS64.TRYWAIT P0, [UR8+0x30], R3 ;  /* 0x00003003ff0075a7 */ /* 0x0002a20008001108 */
[----:B------:R-:W-:Y:S01]  /*1a10*/  R2UR UR10, R0 ;  /* 0x00000000000a72ca */ /* 0x000fe200000e0000 */
[----:B------:R-:W-:-:S03]  /*1a20*/  UIMAD UR8, UR4, UR9, URZ ;  /* 0x00000009040872a4 */ /* 0x000fc6000f8e02ff */
[----:B------:R-:W-:Y:S02]  /*1a30*/  UMOV UR4, URZ ;  /* 0x000000ff00047c82 */ /* 0x000fe40008000000 */
[----:B------:R-:W-:Y:S02]  /*1a40*/  UIMAD.WIDE.U32 UR4, UR5, UR8, UR4 ;  /* 0x00000008050472a5 */ /* 0x000fe4000f8e0004 */
[----:B------:R-:W-:-:S04]  /*1a50*/  UIADD3 UR8, UPT, UPT, -UR6, URZ, URZ ;  /* 0x000000ff06087290 */ /* 0x000fc8000fffe1ff */
[----:B------:R-:W-:Y:S01]  /*1a60*/  UIMAD UR63, UR63, UR8, UR7 ;  /* 0x000000083f3f72a4 */ /* 0x000fe2000f8e0207 */
[----:B------:R-:W-:Y:S02]  /*1a70*/  UMOV UR4, UR5 ;  /* 0x0000000500047c82 */ /* 0x000fe40008000000 */
[----:B------:R-:W-:-:S07]  /*1a80*/  UIMAD.WIDE.U32 UR4, UR4, UR10, URZ ;  /* 0x0000000a040472a5 */ /* 0x000fce000f8e00ff */
[----:B------:R-:W-:Y:S02]  /*1a90*/  UMOV UR4, UR5 ;  /* 0x0000000500047c82 */ /* 0x000fe40008000000 */
[----:B------:R-:W-:-:S04]  /*1aa0*/  UIADD3 UR5, UPT, UPT, -UR4, URZ, URZ ;  /* 0x000000ff04057290 */ /* 0x000fc8000fffe1ff */
[----:B------:R-:W-:-:S04]  /*1ab0*/  UIMAD UR5, UR9, UR5, UR10 ;  /* 0x00000005090572a4 */ /* 0x000fc8000f8e020a */
[----:B------:R-:W-:-:S11]  /*1ac0*/  UISETP.GT.U32.AND UP0, UPT, UR9, UR5, UPT ;  /* 0x000000050900728c */ /* 0x000fd6000bf04070 */
[----:B------:R-:W-:Y:S02]  /*1ad0*/  @!UP0 UIADD3 UR5, UPT, UPT, UR5, -UR9, URZ ;  /* 0x8000000905058290 */ /* 0x000fe4000fffe0ff */
[----:B------:R-:W-:Y:S02]  /*1ae0*/  @!UP0 UIADD3 UR4, UPT, UPT, UR4, 0x1, URZ ;  /* 0x0000000104048890 */ /* 0x000fe4000fffe0ff */
[----:B------:R-:W-:Y:S02]  /*1af0*/  UISETP.GE.U32.AND UP1, UPT, UR5, UR9, UPT ;  /* 0x000000090500728c */ /* 0x000fe4000bf26070 */
[----:B------:R-:W-:-:S04]  /*1b00*/  ULOP3.LUT UR5, UR6, UR62, URZ, 0x3c, !UPT ;  /* 0x0000003e06057292 */ /* 0x000fc8000f8e3cff */
[----:B------:R-:W-:-:S05]  /*1b10*/  UISETP.GE.AND UP0, UPT, UR5, URZ, UPT ;  /* 0x000000ff0500728c */ /* 0x000fca000bf06270 */
[----:B------:R-:W-:Y:S02]  /*1b20*/  @UP1 UIADD3 UR4, UPT, UPT, UR4, 0x1, URZ ;  /* 0x0000000104041890 */ /* 0x000fe4000fffe0ff */
[----:B------:R-:W-:-:S05]  /*1b30*/  UISETP.NE.AND UP1, UPT, UR62, URZ, UPT ;  /* 0x000000ff3e00728c */ /* 0x000fca000bf25270 */
[----:B------:R-:W-:Y:S01]  /*1b40*/  UMOV UR59, UR4 ;  /* 0x00000004003b7c82 */ /* 0x000fe20008000000 */
[----:B------:R-:W-:Y:S02]  /*1b50*/  UIADD3 UR4, UPT, UPT, -UR7, URZ, URZ ;  /* 0x000000ff07047290 */ /* 0x000fe4000fffe1ff */
[----:B------:R-:W-:Y:S02]  /*1b60*/  @!UP0 UIADD3 UR59, UPT, UPT, -UR59, URZ, URZ ;  /* 0x000000ff3b3b8290 */ /* 0x000fe4000fffe1ff */
[----:B------:R-:W-:Y:S02]  /*1b70*/  UISETP.GE.U32.AND UP0, UPT, UR72, 0x7f, UPT ;  /* 0x0000007f4800788c */ /* 0x000fe4000bf06070 */
[----:B------:R-:W-:Y:S02]  /*1b80*/  @!UP1 ULOP3.LUT UR59, URZ, UR62, URZ, 0x33, !UPT ;  /* 0x0000003eff3b9292 */ /* 0x000fe4000f8e33ff */
[----:B------:R-:W-:Y:S02]  /*1b90*/  UIMAD UR4, UR66, UR4, UR22 ;  /* 0x00000004420472a4 */ /* 0x000fe4000f8e0216 */
[----:B------:R-:W-:-:S02]  /*1ba0*/  UIADD3 UR5, UPT, UPT, -UR59, URZ, URZ ;  /* 0x000000ff3b057290 */ /* 0x000fc4000fffe1ff */
[----:B------:R-:W-:Y:S02]  /*1bb0*/  USHF.L.U32 UR18, UR4, 0x6, URZ ;  /* 0x0000000604127899 */ /* 0x000fe400080006ff */
[----:B------:R-:W-:Y:S01]  /*1bc0*/  UIMAD UR62, UR62, UR5, UR6 ;  /* 0x000000053e3e72a4 */ /* 0x000fe2000f8e0206 */
[----:B-1----:R-:W-:Y:S11]  /*1bd0*/  BRA.U !UP0, `(.L_x_17) ;  /* 0x0000000508907547 */ /* 0x002ff6000b800000 */
[----:B------:R-:W1:Y:S01]  /*1be0*/  LDCU.64 UR8, c[0x0][0x5c0] ;  /* 0x0000b800ff0877ac */ /* 0x000e620008000a00 */
[----:B------:R-:W1:Y:S01]  /*1bf0*/  LDCU.64 UR50, c[0x0][0x5f8] ;  /* 0x0000bf00ff3277ac */ /* 0x000e620008000a00 */
[----:B------:R-:W3:Y:S01]  /*1c00*/  LDCU UR11, c[0x0][0x5c8] ;  /* 0x0000b900ff0b77ac */ /* 0x000ee20008000800 */
[----:B------:R-:W3:Y:S01]  /*1c10*/  LDCU UR43, c[0x0][0x600] ;  /* 0x0000c000ff2b77ac */ /* 0x000ee20008000800 */
[----:B------:R-:W4:Y:S01]  /*1c20*/  LDCU UR30, c[0x0][0x5a8] ;  /* 0x0000b500ff1e77ac */ /* 0x000f220008000800 */
[----:B------:R-:W2:Y:S01]  /*1c30*/  LDCU UR29, c[0x0][0x59c] ;  /* 0x0000b380ff1d77ac */ /* 0x000ea20008000800 */
[----:B------:R-:W2:Y:S01]  /*1c40*/  LDCU UR28, c[0x0][0x590] ;  /* 0x0000b200ff1c77ac */ /* 0x000ea20008000800 */
[----:B------:R-:W2:Y:S01]  /*1c50*/  LDCU UR34, c[0x0][0x594] ;  /* 0x0000b280ff2277ac */ /* 0x000ea20008000800 */
[----:B------:R-:W2:Y:S01]  /*1c60*/  LDCU UR33, c[0x0][0x598] ;  /* 0x0000b300ff2177ac */ /* 0x000ea20008000800 */
[----:B------:R-:W2:Y:S01]  /*1c70*/  LDCU UR32, c[0x0][0x5ac] ;  /* 0x0000b580ff2077ac */ /* 0x000ea20008000800 */
[----:B------:R-:W2:Y:S01]  /*1c80*/  LDCU UR31, c[0x0][0x5b0] ;  /* 0x0000b600ff1f77ac */ /* 0x000ea20008000800 */
[----:B------:R-:W2:Y:S01]  /*1c90*/  LDCU UR5, c[0x0][0x5cc] ;  /* 0x0000b980ff0577ac */ /* 0x000ea20008000800 */
[----:B------:R-:W2:Y:S01]  /*1ca0*/  LDCU UR4, c[0x0][0x5ec] ;  /* 0x0000bd80ff0477ac */ /* 0x000ea20008000800 */
[----:B------:R-:W2:Y:S01]  /*1cb0*/  LDCU.64 UR26, c[0x0][0x5a0] ;  /* 0x0000b400ff1a77ac */ /* 0x000ea20008000a00 */
[----:B------:R-:W2:Y:S01]  /*1cc0*/  LDCU.64 UR24, c[0x0][0x5d0] ;  /* 0x0000ba00ff1877ac */ /* 0x000ea20008000a00 */
[----:B------:R-:W2:Y:S01]  /*1cd0*/  LDCU.64 UR6, c[0x0][0x5f0] ;  /* 0x0000be00ff0677ac */ /* 0x000ea20008000a00 */
[----:B-1----:R-:W-:-:S02]  /*1ce0*/  UIMAD UR50, UR63, UR8, UR50 ;  /* 0x000000083f3272a4 */ /* 0x002fc4000f8e0232 */
[----:B------:R-:W-:Y:S02]  /*1cf0*/  UIMAD UR49, UR62, UR9, UR51 ;  /* 0x000000093e3172a4 */ /* 0x000fe4000f8e0233 */
[----:B------:R-:W-:Y:S02]  /*1d00*/  UIADD3 UR54, UPT, UPT, UR46, 0x20, URZ ;  /* 0x000000202e367890 */ /* 0x000fe4000fffe0ff */
[----:B------:R-:W-:Y:S02]  /*1d10*/  UIADD3 UR10, UPT, UPT, UR18, 0x20, URZ ;  /* 0x00000020120a7890 */ /* 0x000fe4000fffe0ff */
[----:B---3--:R-:W-:Y:S01]  /*1d20*/  UIMAD UR43, UR59, UR11, UR43 ;  /* 0x0000000b3b2b72a4 */ /* 0x008fe2000f8e022b */
[----:B------:R-:W-:Y:S01]  /*1d30*/  UMOV UR23, URZ ;  /* 0x000000ff00177c82 */ /* 0x000fe20008000000 */
[----:B----4-:R-:W-:-:S10]  /*1d40*/  UMOV UR12, UR38 ;  /* 0x00000026000c7c82 */ /* 0x010fd40008000000 */
.L_x_22:
[----:B--2---:R-:W-:Y:S01]  /*1d50*/  @!P2 MOV R3, 0x8000 ;  /* 0x000080000003a802 */ /* 0x004fe20000000f00 */
[----:B------:R-:W-:Y:S01]  /*1d60*/  ULEA UR45, UR12, UR48, 0x3 ;  /* 0x000000300c2d7291 */ /* 0x000fe2000f8e18ff */
[----:B--23--:R-:W-:Y:S11]  /*1d70*/  @P0 BRA `(.L_x_18) ;  /* 0x0000000000100947 */ /* 0x00cff60003800000 */
[----:B------:R-:W-:Y:S04]  /*1d80*/  MOV R4, UR35 ;  /* 0x0000002300047c02 */ /* 0x000fe80008000f00 */
[----:B------:R-:W-:Y:S04]  /*1d90*/  SHF.L.U32 R4, R4, 0x1f, RZ ;  /* 0x0000001f04047819 */ /* 0x000fe800000006ff */
[----:B------:R-:W1:Y:S02]  /*1da0*/  SYNCS.PHASECHK.TRANS64.TRYWAIT P0, [UR45+0x30], R4 ;  /* 0x00003004ff0075a7 */ /* 0x000e64000800112d */
[----:B-1----:R-:W-:Y:S05]  /*1db0*/  @!P0 BRA `(.L_x_19) ;  /* 0x0000006c00b08947 */ /* 0x002fea0003800000 */
.L_x_18:
[----:B------:R2:W-:Y:S01]  /*1dc0*/  @!P2 SYNCS.ARRIVE.TRANS64 RZ, [UR45], R3 ;  /* 0x00000003ffffa9a7 */ /* 0x0005e2000800002d */
[----:B------:R-:W-:Y:S04]  /*1dd0*/  BSSY.RECONVERGENT B0, `(.L_x_20) ;  /* 0x0000003000007945 */ /* 0x000fe80003800200 */
[----:B------:R-:W-:Y:S05]  /*1de0*/  @P3 BRA `(.L_x_21) ;  /* 0x0000000000043947 */ /* 0x000fea0003800000 */
[----:B------:R-:W-:Y:S05]  /*1df0*/  BPT.TRAP 0x1 ;  /* 0x000000040000795c */ /* 0x000fea0000300000 */
.L_x_21:
[----:B------:R-:W-:Y:S05]  /*1e00*/  BSYNC.RECONVERGENT B0 ;  /* 0x0000000000007941 */ /* 0x000fea0003800200 */
.L_x_20:
[----:B------:R-:W-:Y:S02]  /*1e10*/  UIADD3 UR8, UPT, UPT, UR12, 0x1, URZ ;  /* 0x000000010c087890 */ /* 0x000fe4000fffe0ff */
[----:B------:R-:W-:Y:S02]  /*1e20*/  USHF.L.U32 UR47, UR23, 0x6, URZ ;  /* 0x00000006172f7899 */ /* 0x000fe400080006ff */
[----:B------:R-:W-:Y:S02]  /*1e30*/  UISETP.NE.AND UP0, UPT, UR8, 0x6, UPT ;  /* 0x000000060800788c */ /* 0x000fe4000bf05270 */
[----:B------:R-:W-:Y:S02]  /*1e40*/  UISETP.NE.AND UP2, UPT, UR28, 0x1, UPT ;  /* 0x000000011c00788c */ /* 0x000fe4000bf45270 */
[----:B------:R-:W-:Y:S02]  /*1e50*/  USEL UR9, URZ, 0x1, UP0 ;  /* 0x00000001ff097887 */ /* 0x000fe40008000000 */
[----:B------:R-:W-:Y:S02]  /*1e60*/  USEL UR38, UR8, URZ, UP0 ;  /* 0x000000ff08267287 */ /* 0x000fe40008000000 */
[----:B------:R-:W-:Y:S02]  /*1e70*/  ULOP3.LUT UR35, UR35, UR9, URZ, 0x3c, !UPT ;  /* 0x0000000923237292 */ /* 0x000fe4000f8e3cff */
[----:B------:R-:W-:Y:S02]  /*1e80*/  ULEA UR8, UR38, UR48, 0x3 ;  /* 0x0000003026087291 */ /* 0x000fe4000f8e18ff */
[----:B------:R-:W-:Y:S02]  /*1e90*/  ULEA UR20, UR12, UR48, 0xe ;  /* 0x000000300c147291 */ /* 0x000fe4000f8e70ff */
[----:B------:R-:W-:Y:S01]  /*1ea0*/  UISETP.NE.AND UP3, UPT, UR29, 0x1, UPT ;  /* 0x000000011d00788c */ /* 0x000fe2000bf65270 */
[----:B-1----:R-:W-:Y:S01]  /*1eb0*/  MOV R0, UR35 ;  /* 0x0000002300007c02 */ /* 0x002fe20008000f00 */
[----:B------:R-:W-:Y:S02]  /*1ec0*/  ULEA UR14, UR49, UR50, 0x5 ;  /* 0x00000032310e7291 */ /* 0x000fe4000f8e28ff */
[----:B------:R-:W-:Y:S01]  /*1ed0*/  UIADD3 UR36, UP1, UPT, UR60, 0x80, URZ ;  /* 0x000000803c247890 */ /* 0x000fe2000ff3e0ff */
[----:B------:R-:W-:Y:S01]  /*1ee0*/  SHF.L.U32 R0, R0, 0x1f, RZ ;  /* 0x0000001f00007819 */ /* 0x000fe200000006ff */
[----:B------:R-:W-:Y:S02]  /*1ef0*/  ULEA UR42, UR43, UR14, 0xa ;  /* 0x0000000e2b2a7291 */ /* 0x000fe4000f8e50ff */
[----:B------:R-:W-:Y:S01]  /*1f00*/  UIADD3.X UR37, UPT, UPT, URZ, UR61, URZ, UP1, !UPT ;  /* 0x0000003dff257290 */ /* 0x000fe20008ffe4ff */
[----:B------:R1:W3:Y:S01]  /*1f10*/  SYNCS.PHASECHK.TRANS64.TRYWAIT P0, [UR8+0x30], R0 ;  /* 0x00003000ff0075a7 */ /* 0x0002e20008001108 */
[----:B------:R-:W-:Y:S02]  /*1f20*/  UIMAD.WIDE.U32 UR8, UR47, UR34, URZ ;  /* 0x000000222f0872a5 */ /* 0x000fe4000f8e00ff */
[----:B------:R-:W-:Y:S02]  /*1f30*/  UIADD3 UR44, UPT, UPT, UR20, 0x6800, URZ ;  /* 0x00006800142c7890 */ /* 0x000fe4000fffe0ff */
[----:B------:R-:W-:Y:S02]  /*1f40*/  UIADD3 UR52, UPT, UPT, UR20, 0x8800, URZ ;  /* 0x0000880014347890 */ /* 0x000fe4000fffe0ff */
[----:B------:R-:W-:Y:S02]  /*1f50*/  UIADD3 UR40, UP0, UPT, UR60, 0x180, URZ ;  /* 0x000001803c287890 */ /* 0x000fe4000ff1e0ff */
[----:B------:R-:W-:Y:S02]  /*1f60*/  UIADD3 UR16, UPT, UPT, UR20, 0x1e800, URZ ;  /* 0x0001e80014107890 */ /* 0x000fe4000fffe0ff */
[----:B------:R-:W-:Y:S02]  /*1f70*/  UIADD3.X UR41, UPT, UPT, URZ, UR61, URZ, UP0, !UPT ;  /* 0x0000003dff297290 */ /* 0x000fe400087fe4ff */
[----:B------:R-:W-:Y:S01]  /*1f80*/  UIADD3 UR23, UPT, UPT, UR23, 0x1, URZ ;  /* 0x0000000117177890 */ /* 0x000fe2000fffe0ff */
[----:B------:R-:W-:Y:S01]  /*1f90*/  UMOV UR56, 0x0 ;  /* 0x0000000000387882 */ /* 0x000fe20000000000 */
[----:B------:R-:W-:Y:S02]  /*1fa0*/  UMOV UR57, 0x10000000 ;  /* 0x1000000000397882 */ /* 0x000fe40000000000 */
[----:B------:R-:W-:Y:S01]  /*1fb0*/  UISETP.NE.AND UP0, UPT, UR23, UR58, UPT ;  /* 0x0000003a1700728c */ /* 0x000fe2000bf05270 */
[----:B------:R-:W-:Y:S01]  /*1fc0*/  UTMALDG.2D [UR44], [UR36], desc[UR56] ;  /* 0x0000382c240075b4 */ /* 0x000fe20008009000 */
[----:B------:R-:W-:Y:S01]  /*1fd0*/  UMOV UR53, UR45 ;  /* 0x0000002d00357c82 */ /* 0x000fe20008000000 */
[----:B------:R-:W-:Y:S01]  /*1fe0*/  UMOV UR55, UR47 ;  /* 0x0000002f00377c82 */ /* 0x000fe20008000000 */
[----:B------:R-:W-:Y:S01]  /*1ff0*/  UMOV UR17, UR45 ;  /* 0x0000002d00117c82 */ /* 0x000fe20008000000 */
[----:B------:R-:W-:Y:S01]  /*2000*/  UMOV UR8, UR9 ;  /* 0x0000000900087c82 */ /* 0x000fe20008000000 */
[----:B------:R-:W-:Y:S01]  /*2010*/  UMOV UR9, UR45 ;  /* 0x0000002d00097c82 */ /* 0x000fe20008000000 */
[----:B------:R-:W-:Y:S01]  /*2020*/  USHF.R.U32.HI UR11, URZ, UR33, UR8 ;  /* 0x00000021ff0b7299 */ /* 0x000fe20008011608 */
[----:B------:R-:W-:Y:S03]  /*2030*/  UTMALDG.2D [UR52], [UR36], desc[UR56] ;  /* 0x00003834240075b4 */ /* 0x000fe60008009000 */
[----:B------:R-:W-:Y:S02]  /*2040*/  USEL UR11, UR47, UR11, !UP2 ;  /* 0x0000000b2f0b7287 */ /* 0x000fe4000d000000 */
[----:B------:R-:W-:Y:S02]  /*2050*/  UISETP.NE.AND UP2, UPT, UR30, 0x1, UPT ;  /* 0x000000011e00788c */ /* 0x000fe4000bf45270 */
[----:B------:R-:W-:Y:S02]  /*2060*/  UIMAD.WIDE.U32 UR12, UR11, UR26, URZ ;  /* 0x0000001a0b0c72a5 */ /* 0x000fe4000f8e00ff */
[----:B------:R-:W-:Y:S04]  /*2070*/  UIADD3 UR8, UPT, UPT, -UR11, URZ, URZ ;  /* 0x000000ff0b087290 */ /* 0x000fe8000fffe1ff */
[----:B------:R-:W-:Y:S01]  /*2080*/  UIMAD UR19, UR28, UR8, UR47 ;  /* 0x000000081c1372a4 */ /* 0x000fe2000f8e022f */
[----:B------:R-:W-:Y:S02]  /*2090*/  UMOV UR12, UR13 ;  /* 0x0000000d000c7c82 */ /* 0x000fe40008000000 */
[----:B------:R-:W-:Y:S02]  /*20a0*/  USHF.R.U32.HI UR12, URZ, UR27, UR12 ;  /* 0x0000001bff0c7299 */ /* 0x000fe4000801160c */
[----:B------:R-:W-:Y:S02]  /*20b0*/  UIMAD UR19, UR19, UR5, UR4 ;  /* 0x00000005131372a4 */ /* 0x000fe4000f8e0204 */
[----:B------:R-:W-:Y:S04]  /*20c0*/  USEL UR12, UR11, UR12, !UP3 ;  /* 0x0000000c0b0c7287 */ /* 0x000fe8000d800000 */
[----:B------:R-:W-:Y:S07]  /*20d0*/  UIMAD.WIDE.U32 UR14, UR12, UR32, URZ ;  /* 0x000000200c0e72a5 */ /* 0x000fee000f8e00ff */
[----:B------:R-:W-:Y:S01]  /*20e0*/  UMOV UR8, UR15 ;  /* 0x0000000f00087c82 */ /* 0x000fe20008000000 */
[----:B------:R-:W-:Y:S02]  /*20f0*/  UPRMT UR15, UR42, 0x5410, URZ ;  /* 0x000054102a0f7896 */ /* 0x000fe400080000ff */
[----:B------:R-:W-:Y:S02]  /*2100*/  USHF.R.U32.HI UR13, URZ, UR31, UR8 ;  /* 0x0000001fff0d7299 */ /* 0x000fe40008011608 */
[----:B------:R-:W-:Y:S02]  /*2110*/  UIADD3 UR8, UPT, UPT, UR20, 0x20800, URZ ;  /* 0x0002080014087890 */ /* 0x000fe4000fffe0ff */
[----:B------:R-:W-:Y:S02]  /*2120*/  USEL UR22, UR12, UR13, !UP2 ;  /* 0x0000000d0c167287 */ /* 0x000fe4000d000000 */
[----:B------:R-:W-:Y:S02]  /*2130*/  UIADD3 UR13, UPT, UPT, -UR12, URZ, URZ ;  /* 0x000000ff0c0d7290 */ /* 0x000fe4000fffe1ff */
[----:B------:R-:W-:Y:S02]  /*2140*/  UIADD3 UR14, UPT, UPT, -UR22, URZ, URZ ;  /* 0x000000ff160e7290 */ /* 0x000fe4000fffe1ff */
[----:B------:R-:W-:Y:S02]  /*2150*/  UIMAD UR11, UR29, UR13, UR11 ;  /* 0x0000000d1d0b72a4 */ /* 0x000fe4000f8e020b */
[----:B------:R-:W-:Y:S02]  /*2160*/  UIMAD UR12, UR30, UR14, UR12 ;  /* 0x0000000e1e0c72a4 */ /* 0x000fe4000f8e020c */
[----:B------:R-:W-:Y:S02]  /*2170*/  UIMAD UR20, UR11, UR24, UR6 ;  /* 0x000000180b1472a4 */ /* 0x000fe4000f8e0206 */
[----:B------:R-:W-:Y:S01]  /*2180*/  UIMAD UR21, UR12, UR25, UR7 ;  /* 0x000000190c1572a4 */ /* 0x000fe2000f8e0207 */
[----:B------:R-:W-:Y:S01]  /*2190*/  UMOV UR11, UR19 ;  /* 0x00000013000b7c82 */ /* 0x000fe20008000000 */
[----:B------:R-:W-:Y:S03]  /*21a0*/  UMOV UR14, UR22 ;  /* 0x00000016000e7c82 */ /* 0x000fe60008000000 */
[----:B------:R-:W-:Y:S02]  /*21b0*/  UMOV UR12, UR20 ;  /* 0x00000014000c7c82 */ /* 0x000fe40008000000 */
[----:B------:R-:W-:Y:S02]  /*21c0*/  UMOV UR13, UR21 ;  /* 0x00000015000d7c82 */ /* 0x000fe40008000000 */
[----:B------:R-:W-:Y:S01]  /*21d0*/  UTMALDG.5D.IM2COL [UR16], [UR40], UR15 ;  /* 0x00000010280073b4 */ /* 0x000fe2000806000f */
[----:B------:R4:W-:Y:S02]  /*21e0*/  UTMALDG.5D.IM2COL [UR8], [UR40], UR15 ;  /* 0x00000008280073b4 */ /* 0x0009e4000806000f */
[----:B----4-:R-:W-:Y:S01]  /*21f0*/  UMOV UR15, UR58 ;  /* 0x0000003a000f7c82 */ /* 0x010fe20008000000 */
[----:B------:R-:W-:Y:S01]  /*2200*/  UMOV UR12, UR38 ;  /* 0x00000026000c7c82 */ /* 0x000fe20008000000 */
[----:B-1----:R-:W-:Y:S05]  /*2210*/  BRA.U UP0, `(.L_x_22) ;  /* 0xfffffff900cc7547 */ /* 0x002fea000b83ffff */
.L_x_17:
[----:B------:R-:W-:Y:S01]  /*2220*/  ULEA UR4, UR38, UR48, 0x3 ;  /* 0x0000003026047291 */ /* 0x000fe2000f8e18ff */
[----:B------:R-:W-:Y:S01]  /*2230*/  MOV R0, UR35 ;  /* 0x0000002300007c02 */ /* 0x000fe20008000f00 */
[----:B------:R-:W-:Y:S01]  /*2240*/  @!P1 SYNCS.ARRIVE.TRANS64.A1T0 RZ, [UR48+0x98], RZ ;  /* 0x000098ffffff99a7 */ /* 0x000fe20008100030 */
[----:B------:R-:W-:Y:S02]  /*2250*/  UISETP.GT.AND UP0, UPT, UR70, UR69, UPT ;  /* 0x000000454600728c */ /* 0x000fe4000bf04270 */
[----:B------:R-:W-:-:S04]  /*2260*/  SHF.L.U32 R0, R0, 0x1f, RZ ;  /* 0x0000001f00007819 */ /* 0x000fc800000006ff */
[----:B--23--:R1:W2:Y:S03]  /*2270*/  SYNCS.PHASECHK.TRANS64.TRYWAIT P0, [UR4+0x30], R0 ;  /* 0x00003000ff0075a7 */ /* 0x00c2a60008001104 */
[----:B------:R-:W-:Y:S05]  /*2280*/  BRA.U !UP0, `(.L_x_23) ;  /* 0x0000000508907547 */ /* 0x000fea000b800000 */
[----:B------:R-:W3:Y:S01]  /*2290*/  LDCU.64 UR56, c[0x0][0x5c0] ;  /* 0x0000b800ff3877ac */ /* 0x000ee20008000a00 */
[----:B------:R-:W3:Y:S01]  /*22a0*/  LDCU.64 UR4, c[0x0][0x5f8] ;  /* 0x0000bf00ff0477ac */ /* 0x000ee20008000a00 */
[----:B------:R-:W4:Y:S01]  /*22b0*/  LDCU UR8, c[0x0][0x5c8] ;  /* 0x0000b900ff0877ac */ /* 0x000f220008000800 */
[----:B------:R-:W4:Y:S01]  /*22c0*/  LDCU UR49, c[0x0][0x600] ;  /* 0x0000c000ff3177ac */ /* 0x000f220008000800 */
[----:B------:R-:W1:Y:S01]  /*22d0*/  LDCU UR29, c[0x0][0x5a8] ;  /* 0x0000b500ff1d77ac */ /* 0x000e620008000800 */
[----:B------:R-:W1:Y:S01]  /*22e0*/  LDCU UR28, c[0x0][0x59c] ;  /* 0x0000b380ff1c77ac */ /* 0x000e620008000800 */
[----:B---3--:R-:W-:Y:S02]  /*22f0*/  UIMAD UR56, UR63, UR56, UR4 ;  /* 0x000000383f3872a4 */ /* 0x008fe4000f8e0204 */
[----:B------:R-:W-:Y:S01]  /*2300*/  UIMAD UR50, UR62, UR57, UR5 ;  /* 0x000000393e3272a4 */ /* 0x000fe2000f8e0205 */
[----:B------:R-:W3:Y:S01]  /*2310*/  LDCU UR23, c[0x0][0x590] ;  /* 0x0000b200ff1777ac */ /* 0x000ee20008000800 */
[----:B------:R-:W1:Y:S01]  /*2320*/  LDCU UR33, c[0x0][0x594] ;  /* 0x0000b280ff2177ac */ /* 0x000e620008000800 */
[----:B------:R-:W1:Y:S01]  /*2330*/  LDCU UR32, c[0x0][0x598] ;  /* 0x0000b300ff2077ac */ /* 0x000e620008000800 */
[----:B------:R-:W1:Y:S01]  /*2340*/  LDCU UR31, c[0x0][0x5ac] ;  /* 0x0000b580ff1f77ac */ /* 0x000e620008000800 */
[----:B------:R-:W1:Y:S01]  /*2350*/  LDCU UR30, c[0x0][0x5b0] ;  /* 0x0000b600ff1e77ac */ /* 0x000e620008000800 */
[----:B------:R-:W1:Y:S01]  /*2360*/  LDCU UR5, c[0x0][0x5cc] ;  /* 0x0000b980ff0577ac */ /* 0x000e620008000800 */
[----:B------:R-:W1:Y:S01]  /*2370*/  LDCU UR4, c[0x0][0x5ec] ;  /* 0x0000bd80ff0477ac */ /* 0x000e620008000800 */
[----:B------:R-:W1:Y:S01]  /*2380*/  LDCU.64 UR26, c[0x0][0x5a0] ;  /* 0x0000b400ff1a77ac */ /* 0x000e620008000a00 */
[----:B------:R-:W1:Y:S01]  /*2390*/  LDCU.64 UR24, c[0x0][0x5d0] ;  /* 0x0000ba00ff1877ac */ /* 0x000e620008000a00 */
[----:B------:R-:W1:Y:S01]  /*23a0*/  LDCU.64 UR6, c[0x0][0x5f0] ;  /* 0x0000be00ff0677ac */ /* 0x000e620008000a00 */
[----:B------:R-:W-:-:S02]  /*23b0*/  UIADD3 UR51, UPT, UPT, UR71, UR15, URZ ;  /* 0x0000000f47337290 */ /* 0x000fc4000fffe0ff */
[----:B------:R-:W-:Y:S02]  /*23c0*/  UIADD3 UR54, UPT, UPT, UR46, 0x20, URZ ;  /* 0x000000202e367890 */ /* 0x000fe4000fffe0ff */
[----:B------:R-:W-:Y:S02]  /*23d0*/  UIADD3 UR10, UPT, UPT, UR18, 0x20, URZ ;  /* 0x00000020120a7890 */ /* 0x000fe4000fffe0ff */
[----:B----4-:R-:W-:Y:S01]  /*23e0*/  UIMAD UR49, UR59, UR8, UR49 ;  /* 0x000000083b3172a4 */ /* 0x010fe2000f8e0231 */
[----:B------:R-:W-:-:S11]  /*23f0*/  UMOV UR11, UR38 ;  /* 0x00000026000b7c82 */ /* 0x000fd60008000000 */
.L_x_28:
[----:B--2---:R-:W-:Y:S01]  /*2400*/  @!P2 MOV R3, 0x8000 ;  /* 0x000080000003a802 */ /* 0x004fe20000000f00 */
[----:B------:R-:W-:Y:S01]  /*2410*/  ULEA UR41, UR11, UR48, 0x3 ;  /* 0x000000300b297291 */ /* 0x000fe2000f8e18ff */
[----:B--2---:R-:W-:Y:S11]  /*2420*/  @P0 BRA `(.L_x_24) ;  /* 0x0000000000100947 */ /* 0x004ff60003800000 */
[----:B------:R-:W-:Y:S04]  /*2430*/  MOV R4, UR35 ;  /* 0x0000002300047c02 */ /* 0x000fe80008000f00 */
[----:B------:R-:W-:Y:S04]  /*2440*/  SHF.L.U32 R4, R4, 0x1f, RZ ;  /* 0x0000001f04047819 */ /* 0x000fe800000006ff */
[----:B------:R-:W2:Y:S02]  /*2450*/  SYNCS.PHASECHK.TRANS64.TRYWAIT P0, [UR41+0x30], R4 ;  /* 0x00003004ff0075a7 */ /* 0x000ea40008001129 */
[----:B--2---:R-:W-:Y:S05]  /*2460*/  @!P0 BRA `(.L_x_25) ;  /* 0x00000068001c8947 */ /* 0x004fea0003800000 */
.L_x_24:
[----:B------:R2:W-:Y:S01]  /*2470*/  @!P2 SYNCS.ARRIVE.TRANS64 RZ, [UR41], R3 ;  /* 0x00000003ffffa9a7 */ /* 0x0005e20008000029 */
[----:B------:R-:W-:Y:S04]  /*2480*/  BSSY.RECONVERGENT B0, `(.L_x_26) ;  /* 0x0000003000007945 */ /* 0x000fe80003800200 */
[----:B------:R-:W-:Y:S05]  /*2490*/  @P3 BRA `(.L_x_27) ;  /* 0x0000000000043947 */ /* 0x000fea0003800000 */
[----:B-1-3--:R-:W-:Y:S05]  /*24a0*/  BPT.TRAP 0x1 ;  /* 0x000000040000795c */ /* 0x00afea0000300000 */
.L_x_27:
[----:B-1-3--:R-:W-:Y:S05]  /*24b0*/  BSYNC.RECONVERGENT B0 ;  /* 0x0000000000007941 */ /* 0x00afea0003800200 */
.L_x_26:
        /* <DEDUP_REMOVED lines=10> */
[----:B------:R-:W-:Y:S01]  /*2560*/  MOV R0, UR35 ;  /* 0x0000002300007c02 */ /* 0x000fe20008000f00 */
[----:B------:R-:W-:Y:S02]  /*2570*/  UIADD3 UR44, UP1, UPT, UR60, 0x80, URZ ;  /* 0x000000803c2c7890 */ /* 0x000fe4000ff3e0ff */
[----:B------:R-:W-:Y:S01]  /*2580*/  ULEA UR14, UR50, UR56, 0x5 ;  /* 0x00000038320e7291 */ /* 0x000fe2000f8e28ff */
[----:B------:R-:W-:Y:S01]  /*2590*/  SHF.L.U32 R0, R0, 0x1f, RZ ;  /* 0x0000001f00007819 */ /* 0x000fe200000006ff */
[----:B------:R-:W-:Y:S02]  /*25a0*/  UIADD3.X UR45, UPT, UPT, URZ, UR61, URZ, UP1, !UPT ;  /* 0x0000003dff2d7290 */ /* 0x000fe40008ffe4ff */
[----:B------:R-:W-:Y:S01]  /*25b0*/  UIADD3 UR40, UPT, UPT, UR34, 0x6800, URZ ;  /* 0x0000680022287890 */ /* 0x000fe2000fffe0ff */
[----:B------:R4:W1:Y:S01]  /*25c0*/  SYNCS.PHASECHK.TRANS64.TRYWAIT P0, [UR8+0x30], R0 ;  /* 0x00003000ff0075a7 */ /* 0x0008620008001108 */
[----:B------:R-:W-:Y:S02]  /*25d0*/  UIMAD.WIDE.U32 UR8, UR43, UR33, URZ ;  /* 0x000000212b0872a5 */ /* 0x000fe4000f8e00ff */
[----:B------:R-:W-:Y:S02]  /*25e0*/  ULEA UR47, UR49, UR14, 0xa ;  /* 0x0000000e312f7291 */ /* 0x000fe4000f8e50ff */
        /* <DEDUP_REMOVED lines=8> */
[----:B------:R-:W-:Y:S01]  /*2670*/  UMOV UR42, UR46 ;  /* 0x0000002e002a7c82 */ /* 0x000fe20008000000 */
[----:B------:R-:W-:Y:S01]  /*2680*/  UMOV UR53, UR41 ;  /* 0x0000002900357c82 */ /* 0x000fe20008000000 */
[----:B------:R-:W-:Y:S01]  /*2690*/  UTMALDG.2D [UR40], [UR44], desc[UR62] ;  /* 0x00003e282c0075b4 */ /* 0x000fe20008009000 */
        /* <DEDUP_REMOVED lines=16> */
[----:B------:R-:W-:Y:S02]  /*27a0*/  UMOV UR12, UR13 ;  /* 0x0000000d000c7c82 */ /* 0x000fe40008000000 */
[----:B------:R-:W-:Y:S04]  /*27b0*/  USHF.R.U32.HI UR12, URZ, UR30, UR12 ;  /* 0x0000001eff0c7299 */ /* 0x000fe8000801160c */
[----:B------:R-:W-:Y:S02]  /*27c0*/  USEL UR22, UR11, UR12, !UP2 ;  /* 0x0000000c0b167287 */ /* 0x000fe4000d000000 */
[----:B------:R-:W-:Y:S02]  /*27d0*/  UIADD3 UR12, UPT, UPT, -UR11, URZ, URZ ;  /* 0x000000ff0b0c7290 */ /* 0x000fe4000fffe1ff */
[----:B------:R-:W-:Y:S02]  /*27e0*/  UIADD3 UR13, UPT, UPT, -UR22, URZ, URZ ;  /* 0x000000ff160d7290 */ /* 0x000fe4000fffe1ff */
[----:B------:R-:W-:Y:S02]  /*27f0*/  UIMAD UR8, UR28, UR12, UR8 ;  /* 0x0000000c1c0872a4 */ /* 0x000fe4000f8e0208 */
[----:B------:R-:W-:Y:S02]  /*2800*/  UIMAD UR11, UR29, UR13, UR11 ;  /* 0x0000000d1d0b72a4 */ /* 0x000fe4000f8e020b */
[----:B------:R-:W-:Y:S02]  /*2810*/  UIMAD UR20, UR8, UR24, UR6 ;  /* 0x00000018081472a4 */ /* 0x000fe4000f8e0206 */
[----:B------:R-:W-:Y:S02]  /*2820*/  UIADD3 UR8, UPT, UPT, UR34, 0x20800, URZ ;  /* 0x0002080022087890 */ /* 0x000fe4000fffe0ff */
[----:B------:R-:W-:Y:S02]  /*2830*/  UIMAD UR21, UR11, UR25, UR7 ;  /* 0x000000190b1572a4 */ /* 0x000fe4000f8e0207 */
[----:B------:R-:W-:Y:S01]  /*2840*/  UPRMT UR34, UR47, 0x5410, URZ ;  /* 0x000054102f227896 */ /* 0x000fe200080000ff */
[----:B------:R-:W-:Y:S01]  /*2850*/  UMOV UR11, UR19 ;  /* 0x00000013000b7c82 */ /* 0x000fe20008000000 */
[----:B------:R-:W-:Y:S01]  /*2860*/  UMOV UR12, UR20 ;  /* 0x00000014000c7c82 */ /* 0x000fe20008000000 */
[----:B------:R-:W-:Y:S02]  /*2870*/  UMOV UR14, UR22 ;  /* 0x00000016000e7c82 */ /* 0x000fe40008000000 */
[----:B------:R-:W-:Y:S04]  /*2880*/  UMOV UR13, UR21 ;  /* 0x00000015000d7c82 */ /* 0x000fe80008000000 */
[----:B------:R-:W-:Y:S01]  /*2890*/  UTMALDG.5D.IM2COL [UR16], [UR36], UR34 ;  /* 0x00000010240073b4 */ /* 0x000fe20008060022 */
[----:B------:R3:W-:Y:S02]  /*28a0*/  UTMALDG.5D.IM2COL [UR8], [UR36], UR34 ;  /* 0x00000008240073b4 */ /* 0x0007e40008060022 */
[----:B---3--:R-:W-:Y:S01]  /*28b0*/  UMOV UR11, UR38 ;  /* 0x00000026000b7c82 */ /* 0x008fe20008000000 */
[----:B-1--4-:R-:W-:Y:S05]  /*28c0*/  BRA.U UP0, `(.L_x_28) ;  /* 0xfffffff900cc7547 */ /* 0x012fea000b83ffff */
.L_x_23:
[----:B--2---:R-:W-:Y:S01]  /*28d0*/  SHF.L.U32 R3, R2, 0x1f, RZ ;  /* 0x0000001f02037819 */ /* 0x004fe200000006ff */
[----:B------:R-:W-:-:S03]  /*28e0*/  NOP ;  /* 0x0000000000007918 */ /* 0x000fc60000000000 */
[----:B------:R-:W2:Y:S02]  /*28f0*/  SYNCS.PHASECHK.TRANS64.TRYWAIT P0, [UR48+0xa0], R3 ;  /* 0x0000a003ff0075a7 */ /* 0x000ea40008001130 */
[----:B--2---:R-:W-:Y:S05]  /*2900*/  @!P0 BRA `(.L_x_29) ;  /* 0x00000064000c8947 */ /* 0x004fea0003800000 */
.L_x_112:
[----:B------:R-:W2:Y:S01]  /*2910*/  LDS.128 R4, [UR48+0xe0] ;  /* 0x0000e030ff047984 */ /* 0x000ea20008000c00 */
[----:B------:R-:W-:Y:S02]  /*2920*/  UIADD3 UR4, UPT, UPT, UR48, 0xa8, URZ ;  /* 0x000000a830047890 */ /* 0x000fe4000fffe0ff */
[----:B------:R-:W-:Y:S01]  /*2930*/  UISETP.GE.AND UP0, UPT, UR39, 0x1, UPT ;  /* 0x000000012700788c */ /* 0x000fe2000bf06270 */
[----:B------:R-:W-:Y:S01]  /*2940*/  @!PT LDS RZ, [RZ] ;  /* 0x00000000fffff984 */ /* 0x000fe20000000800 */
[----:B------:R-:W-:Y:S01]  /*2950*/  @!PT LDS RZ, [RZ] ;  /* 0x00000000fffff984 */ /* 0x000fe20000000800 */
[----:B------:R-:W-:Y:S01]  /*2960*/  @!PT LDS RZ, [RZ] ;  /* 0x00000000fffff984 */ /* 0x000fe20000000800 */
[----:B------:R-:W-:Y:S01]  /*2970*/  @!PT LDS RZ, [RZ] ;  /* 0x00000000fffff984 */ /* 0x000fe20000000800 */
[----:B------:R3:W-:Y:S06]  /*2980*/  MEMBAR.ALL.CTA ;  /* 0x0000000000007992 */ /* 0x0007ec0000008000 */
[----:B---3--:R-:W3:Y:S01]  /*2990*/  FENCE.VIEW.ASYNC.S ;  /* 0x00000000000073c6 */ /* 0x008ee20000000000 */
[----:B------:R-:W-:-:S09]  /*29a0*/  UPRMT UR4, URZ, 0x654, UR4 ;  /* 0x00000654ff047896 */ /* 0x000fd20008000004 */
[----:B---3--:R-:W-:Y:S01]  /*29b0*/  SYNCS.ARRIVE.TRANS64.RED.A1T0 RZ, [UR4], RZ ;  /* 0x000000ffffff79a7 */ /* 0x008fe20008100404 */
[----:B--2---:R-:W-:-:S13]  /*29c0*/  LOP3.LUT P0, RZ, R6, 0x1, RZ, 0xc0, !PT ;  /* 0x0000000106ff7812 */ /* 0x004fda000780c0ff */
[----:B------:R-:W-:Y:S01]  /*29d0*/  VOTEU.ANY UP1, P0 ;  /* 0x0000000000ff7886 */ /* 0x000fe20000020100 */
[----:B------:R-:W-:-:S13]  /*29e0*/  PLOP3.LUT P0, PT, PT, PT, UP1, 0x80, 0x8 ;  /* 0x000000000008781c */ /* 0x000fda0003f0f018 */
[----:B-1----:R-:W-:Y:S02]  /*29f0*/  @P0 MOV R0, R4 ;  /* 0x0000000400000202 */ /* 0x002fe40000000f00 */
[----:B------:R-:W-:Y:S02]  /*2a00*/  @P0 LOP3.LUT R4, R5, 0xffff, RZ, 0xc0, !PT ;  /* 0x0000ffff05040812 */ /* 0x000fe400078ec0ff */
[----:B------:R-:W-:Y:S02]  /*2a10*/  @P0 R2UR UR6, R0 ;  /* 0x00000000000602ca */ /* 0x000fe400000e0000 */
[----:B------:R-:W-:-:S11]  /*2a20*/  @P0 R2UR UR5, R4 ;  /* 0x00000000040502ca */ /* 0x000fd600000e0000 */
[----:B------:R-:W-:Y:S02]  /*2a30*/  @UP1 UMOV UR65, UR6 ;  /* 0x0000000600411c82 */ /* 0x000fe40008000000 */
[----:B------:R-:W-:Y:S01]  /*2a40*/  @UP1 UMOV UR64, UR5 ;  /* 0x0000000500401c82 */ /* 0x000fe20008000000 */
[----:B------:R-:W-:Y:S05]  /*2a50*/  BRA.U !UP0, `(.L_x_30) ;  /* 0x0000000108d47547 */ /* 0x000fea000b800000 */
[----:B------:R-:W1:Y:S01]  /*2a60*/  LDCU.128 UR16, c[0x0][0xc10] ;  /* 0x00018200ff1077ac */ /* 0x000e620008000c00 */
[----:B------:R-:W2:Y:S01]  /*2a70*/  LDCU UR20, c[0x0][0xc20] ;  /* 0x00018400ff1477ac */ /* 0x000ea20008000800 */
[----:B------:R-:W3:Y:S01]  /*2a80*/  LDCU UR13, c[0x0][0xc0c] ;  /* 0x00018180ff0d77ac */ /* 0x000ee20008000800 */
[----:B------:R-:W4:Y:S01]  /*2a90*/  LDCU.64 UR14, c[0x0][0xc28] ;  /* 0x00018500ff0e77ac */ /* 0x000f220008000a00 */
[----:B------:R-:W-:Y:S02]  /*2aa0*/  UISETP.NE.AND UP3, UPT, UR39, 0x1, UPT ;  /* 0x000000012700788c */ /* 0x000fe4000bf65270 */
[----:B-1----:R-:W-:Y:S02]  /*2ab0*/  UIMAD.WIDE.U32 UR4, UR67, UR19, URZ ;  /* 0x00000013430472a5 */ /* 0x002fe4000f8e00ff */
[----:B------:R-:W-:Y:S02]  /*2ac0*/  UIMAD.WIDE.U32 UR6, UR68, UR16, URZ ;  /* 0x00000010440672a5 */ /* 0x000fe4000f8e00ff */
[----:B------:R-:W-:-:S02]  /*2ad0*/  UISETP.NE.AND UP0, UPT, UR18, 0x1, UPT ;  /* 0x000000011200788c */ /* 0x000fc4000bf05270 */
[----:B------:R-:W-:Y:S01]  /*2ae0*/  UIMAD.WIDE.U32 UR10, UR64, UR19, URZ ;  /* 0x00000013400a72a5 */ /* 0x000fe2000f8e00ff */
[----:B------:R-:W-:Y:S01]  /*2af0*/  UMOV UR4, UR5 ;  /* 0x0000000500047c82 */ /* 0x000fe20008000000 */
[----:B---3--:R-:W-:Y:S02]  /*2b00*/  UISETP.NE.AND UP2, UPT, UR13, 0x1, UPT ;  /* 0x000000010d00788c */ /* 0x008fe4000bf45270 */
[----:B--2---:R-:W-:Y:S02]  /*2b10*/  USHF.R.U32.HI UR5, URZ, UR20, UR4 ;  /* 0x00000014ff057299 */ /* 0x004fe40008011604 */
[----:B------:R-:W-:Y:S01]  /*2b20*/  UIMAD.WIDE.U32 UR8, UR65, UR16, URZ ;  /* 0x00000010410872a5 */ /* 0x000fe2000f8e00ff */
[----:B------:R-:W-:Y:S01]  /*2b30*/  UMOV UR4, UR7 ;  /* 0x0000000700047c82 */ /* 0x000fe20008000000 */
[----:B------:R-:W-:Y:S02]  /*2b40*/  USEL UR5, UR67, UR5, !UP0 ;  /* 0x0000000543057287 */ /* 0x000fe4000c000000 */
[----:B------:R-:W-:-:S02]  /*2b50*/  USHF.R.U32.HI UR4, URZ, UR17, UR4 ;  /* 0x00000011ff047299 */ /* 0x000fc40008011604 */
[----:B----4-:R-:W-:Y:S02]  /*2b60*/  UIMAD.WIDE.U32 UR6, UR5, UR14, URZ ;  /* 0x0000000e050672a5 */ /* 0x010fe4000f8e00ff */
[----:B------:R-:W-:Y:S01]  /*2b70*/  USEL UR12, UR68, UR4, !UP2 ;  /* 0x00000004440c7287 */ /* 0x000fe2000d000000 */
[----:B------:R-:W-:Y:S02]  /*2b80*/  UMOV UR8, UR9 ;  /* 0x0000000900087c82 */ /* 0x000fe40008000000 */
[----:B------:R-:W-:Y:S01]  /*2b90*/  UMOV UR4, UR11 ;  /* 0x0000000b00047c82 */ /* 0x000fe20008000000 */
[----:B------:R-:W-:Y:S01]  /*2ba0*/  UIMAD.WIDE.U32 UR10, UR12, UR14, URZ ;  /* 0x0000000e0c0a72a5 */ /* 0x000fe2000f8e00ff */
[----:B------:R-:W-:Y:S01]  /*2bb0*/  UMOV UR6, UR7 ;  /* 0x0000000700067c82 */ /* 0x000fe20008000000 */
[----:B------:R-:W-:Y:S02]  /*2bc0*/  USHF.R.U32.HI UR4, URZ, UR20, UR4 ;  /* 0x00000014ff047299 */ /* 0x000fe40008011604 */
[----:B------:R-:W-:-:S02]  /*2bd0*/  @UP3 USHF.R.U32.HI UR5, URZ, UR15, UR6 ;  /* 0x0000000fff053299 */ /* 0x000fc40008011606 */
[----:B------:R-:W-:Y:S01]  /*2be0*/  USHF.R.U32.HI UR17, URZ, UR17, UR8 ;  /* 0x00000011ff117299 */ /* 0x000fe20008011608 */
[----:B------:R-:W-:Y:S01]  /*2bf0*/  UMOV UR6, UR11 ;  /* 0x0000000b00067c82 */ /* 0x000fe20008000000 */
[----:B------:R-:W-:Y:S02]  /*2c00*/  USEL UR4, UR64, UR4, !UP0 ;  /* 0x0000000440047287 */ /* 0x000fe4000c000000 */
[----:B------:R-:W-:Y:S02]  /*2c10*/  @UP3 USHF.R.U32.HI UR12, URZ, UR15, UR6 ;  /* 0x0000000fff0c3299 */ /* 0x000fe40008011606 */
[----:B------:R-:W-:Y:S02]  /*2c20*/  UIMAD UR6, UR39, UR5, URZ ;  /* 0x00000005270672a4 */ /* 0x000fe4000f8e02ff */
[----:B------:R-:W-:Y:S02]  /*2c30*/  USEL UR5, UR65, UR17, !UP2 ;  /* 0x0000001141057287 */ /* 0x000fe4000d000000 */
[----:B------:R-:W-:-:S02]  /*2c40*/  UIMAD UR8, UR39, UR12, URZ ;  /* 0x0000000c270872a4 */ /* 0x000fc4000f8e02ff */
[----:B------:R-:W-:Y:S02]  /*2c50*/  UISETP.GE.AND UP0, UPT, UR4, UR6, UPT ;  /* 0x000000060400728c */ /* 0x000fe4000bf06270 */
[----:B------:R-:W-:Y:S02]  /*2c60*/  UIMAD.WIDE.U32 UR6, UR4, UR14, URZ ;  /* 0x0000000e040672a5 */ /* 0x000fe4000f8e00ff */
[----:B------:R-:W-:Y:S02]  /*2c70*/  UISETP.GE.OR UP0, UPT, UR5, UR8, UP0 ;  /* 0x000000080500728c */ /* 0x000fe40008706670 */
[----:B------:R-:W-:Y:S02]  /*2c80*/  UIMAD.WIDE.U32 UR8, UR5, UR14, URZ ;  /* 0x0000000e050872a5 */ /* 0x000fe4000f8e00ff */
[----:B------:R-:W-:Y:S01]  /*2c90*/  UIADD3 UR10, UPT, UPT, -UR4, URZ, URZ ;  /* 0x000000ff040a7290 */ /* 0x000fe2000fffe1ff */
[----:B------:R-:W-:Y:S02]  /*2ca0*/  UMOV UR6, UR7 ;  /* 0x0000000700067c82 */ /* 0x000fe40008000000 */
[----:B------:R-:W-:-:S02]  /*2cb0*/  USHF.R.U32.HI UR6, URZ, UR15, UR6 ;  /* 0x0000000fff067299 */ /* 0x000fc40008011606 */
[----:B------:R-:W-:Y:S02]  /*2cc0*/  UIMAD UR10, UR18, UR10, UR64 ;  /* 0x0000000a120a72a4 */ /* 0x000fe4000f8e0240 */
[----:B------:R-:W-:Y:S01]  /*2cd0*/  USEL UR6, UR4, UR6, !UP3 ;  /* 0x0000000604067287 */ /* 0x000fe2000d800000 */
[----:B------:R-:W-:Y:S01]  /*2ce0*/  @!UP0 UMOV UR7, UR9 ;  /* 0x0000000900078c82 */ /* 0x000fe20008000000 */
[----:B------:R-:W-:Y:S02]  /*2cf0*/  UIADD3 UR9, UPT, UPT, -UR5, URZ, URZ ;  /* 0x000000ff05097290 */ /* 0x000fe4000fffe1ff */
[----:B------:R-:W-:Y:S02]  /*2d00*/  @!UP0 USHF.R.U32.HI UR7, URZ, UR15, UR7 ;  /* 0x0000000fff078299 */ /* 0x000fe40008011607 */
[----:B------:R-:W-:Y:S02]  /*2d10*/  UIADD3 UR8, UPT, UPT, -UR6, URZ, URZ ;  /* 0x000000ff06087290 */ /* 0x000fe4000fffe1ff */
[----:B------:R-:W-:-:S02]  /*2d20*/  @!UP0 USEL UR7, UR5, UR7, !UP3 ;  /* 0x0000000705078287 */ /* 0x000fc4000d800000 */
[----:B------:R-:W-:Y:S02]  /*2d30*/  UIMAD UR8, UR39, UR8, UR4 ;  /* 0x00000008270872a4 */ /* 0x000fe4000f8e0204 */
[----:B------:R-:W-:Y:S02]  /*2d40*/  @!UP0 UIADD3 UR6, UPT, UPT, UR6, -UR7, URZ ;  /* 0x8000000706068290 */ /* 0x000fe4000fffe0ff */
[----:B------:R-:W-:Y:S02]  /*2d50*/  @!UP0 UIMAD UR7, UR8, UR12, UR7 ;  /* 0x0000000c080782a4 */ /* 0x000fe4000f8e0207 */
[----:B------:R-:W-:Y:S02]  /*2d60*/  @!UP0 UIMAD UR4, UR39, UR6, UR5 ;  /* 0x00000006270482a4 */ /* 0x000fe4000f8e0205 */
[----:B------:R-:W-:Y:S02]  /*2d70*/  UIMAD UR6, UR13, UR9, UR65 ;  /* 0x000000090d0672a4 */ /* 0x000fe4000f8e0241 */
[----:B------:R-:W-:Y:S01]  /*2d80*/  UIMAD UR64, UR4, UR18, UR10 ;  /* 0x00000012044072a4 */ /* 0x000fe2000f8e020a */
[----:B------:R-:W-:-:S02]  /*2d90*/  @!UP0 UMOV UR5, UR7 ;  /* 0x0000000700058c82 */ /* 0x000fc40008000000 */
[----:B------:R-:W-:-:S12]  /*2da0*/  UIMAD UR65, UR5, UR13, UR6 ;  /* 0x0000000d054172a4 */ /* 0x000fd8000f8e0206 */
.L_x_30:
        /* <DEDUP_REMOVED lines=20> */
.L_x_31:
[----:B------:R-:W-:Y:S02]  /*2ef0*/  R2UR UR5, R53 ;  /* 0x00000000350572ca */ /* 0x000fe400000e0000 */
[----:B------:R-:W-:Y:S02]  /*2f00*/  R2UR UR4, R52 ;  /* 0x00000000340472ca */ /* 0x000fe400000e0000 */
[----:B------:R-:W-:Y:S02]  /*2f10*/  PLOP3.LUT P1, PT, PT, PT, PT, 0x80, 0x8 ;  /* 0x000000000008781c */ /* 0x000fe40003f2f070 */
[----:B------:R-:W-:-:S07]  /*2f20*/  LOP3.LUT R2, R2, 0x1, RZ, 0x3c, !PT ;  /* 0x0000000102027812 */ /* 0x000fce00078e3cff */
[----:B------:R-:W-:Y:S02]  /*2f30*/  UIADD3 UR29, UPT, UPT, UR65, UR5, URZ ;  /* 0x00000005411d7290 */ /* 0x000fe4000fffe0ff */
[----:B------:R-:W-:Y:S01]  /*2f40*/  UIADD3 UR22, UPT, UPT, UR64, UR4, URZ ;  /* 0x0000000440167290 */ /* 0x000fe2000fffe0ff */
[----:B------:R-:W-:Y:S11]  /*2f50*/  BRA.U UP1, `(.L_x_32) ;  /* 0xffffffe501547547 */ /* 0x000ff6000b83ffff */
[----:B------:R-:W-:Y:S01]  /*2f60*/  UIADD3 UR48, UPT, UPT, UR48, 0x30, URZ ;  /* 0x0000003030307890 */ /* 0x000fe2000fffe0ff */
[----:B------:R-:W-:-:S03]  /*2f70*/  MOV R2, UR35 ;  /* 0x0000002300027c02 */ /* 0x000fc60008000f00 */
[----:B------:R-:W-:Y:S01]  /*2f80*/  ULEA UR4, UR38, UR48, 0x3 ;  /* 0x0000003026047291 */ /* 0x000fe2000f8e18ff */
[----:B------:R-:W-:-:S08]  /*2f90*/  SHF.L.U32 R2, R2, 0x1f, RZ ;  /* 0x0000001f02027819 */ /* 0x000fd000000006ff */
[----:B------:R-:W1:Y:S02]  /*2fa0*/  SYNCS.PHASECHK.TRANS64.TRYWAIT P0, [UR4], R2 ;  /* 0x00000002ff0075a7 */ /* 0x000e640008001104 */
[----:B-1----:R-:W-:Y:S05]  /*2fb0*/  @!P0 BRA `(.L_x_33) ;  /* 0x0000005c00788947 */ /* 0x002fea0003800000 */
.L_x_114:
[----:B------:R-:W-:-:S04]  /*2fc0*/  UIADD3 UR4, UPT, UPT, UR38, 0x1, URZ ;  /* 0x0000000126047890 */ /* 0x000fc8000fffe0ff */
[----:B------:R-:W-:-:S04]  /*2fd0*/  UISETP.NE.AND UP0, UPT, UR4, 0x6, UPT ;  /* 0x000000060400788c */ /* 0x000fc8000bf05270 */
[----:B------:R-:W-:Y:S02]  /*2fe0*/  USEL UR5, URZ, 0x1, UP0 ;  /* 0x00000001ff057887 */ /* 0x000fe40008000000 */
[----:B------:R-:W-:Y:S02]  /*2ff0*/  USEL UR4, UR4, URZ, UP0 ;  /* 0x000000ff04047287 */ /* 0x000fe40008000000 */
[----:B------:R-:W-:Y:S02]  /*3000*/  ULOP3.LUT UR6, UR35, UR5, URZ, 0x3c, !UPT ;  /* 0x0000000523067292 */ /* 0x000fe4000f8e3cff */
[----:B------:R-:W-:-:S04]  /*3010*/  ULEA UR5, UR4, UR48, 0x3 ;  /* 0x0000003004057291 */ /* 0x000fc8000f8e18ff */
[----:B-1----:R-:W-:-:S04]  /*3020*/  MOV R2, UR6 ;  /* 0x0000000600027c02 */ /* 0x002fc80008000f00 */
[----:B------:R-:W-:-:S04]  /*3030*/  SHF.L.U32 R2, R2, 0x1f, RZ ;  /* 0x0000001f02027819 */ /* 0x000fc800000006ff */
[----:B------:R-:W1:Y:S02]  /*3040*/  SYNCS.PHASECHK.TRANS64.TRYWAIT P0, [UR5], R2 ;  /* 0x00000002ff0075a7 */ /* 0x000e640008001105 */
[----:B-1----:R-:W-:Y:S05]  /*3050*/  @!P0 BRA `(.L_x_34) ;  /* 0x0000005c00688947 */ /* 0x002fea0003800000 */
.L_x_116:
        /* <DEDUP_REMOVED lines=10> */
.L_x_118:
        /* <DEDUP_REMOVED lines=10> */
.L_x_120:
        /* <DEDUP_REMOVED lines=10> */
.L_x_122:
[----:B------:R-:W-:-:S04]  /*3240*/  UIADD3 UR4, UPT, UPT, UR4, 0x1, URZ ;  /* 0x0000000104047890 */ /* 0x000fc8000fffe0ff */
[----:B------:R-:W-:-:S04]  /*3250*/  UISETP.NE.AND UP0, UPT, UR4, 0x6, UPT ;  /* 0x000000060400788c */ /* 0x000fc8000bf05270 */
[----:B------:R-:W-:Y:S02]  /*3260*/  USEL UR5, URZ, 0x1, UP0 ;  /* 0x00000001ff057887 */ /* 0x000fe40008000000 */
[----:B------:R-:W-:Y:S02]  /*3270*/  USEL UR4, UR4, URZ, UP0 ;  /* 0x000000ff04047287 */ /* 0x000fe40008000000 */
[----:B------:R-:W-:Y:S02]  /*3280*/  ULOP3.LUT UR5, UR6, UR5, URZ, 0x3c, !UPT ;  /* 0x0000000506057292 */ /* 0x000fe4000f8e3cff */
[----:B------:R-:W-:-:S04]  /*3290*/  ULEA UR4, UR4, UR48, 0x3 ;  /* 0x0000003004047291 */ /* 0x000fc8000f8e18ff */
[----:B-1----:R-:W-:Y:S02]  /*32a0*/  IMAD.U32 R2, RZ, RZ, UR5 ;  /* 0x00000005ff027e24 */ /* 0x002fe4000f8e00ff */
[----:B------:R-:W-:-:S03]  /*32b0*/  MOV R0, UR4 ;  /* 0x0000000400007c02 */ /* 0x000fc60008000f00 */
[----:B------:R-:W-:-:S07]  /*32c0*/  SHF.L.U32 R2, R2, 0x1f, RZ ;  /* 0x0000001f02027819 */ /* 0x000fce00000006ff */
.L_x_38:
[----:B-1----:R1:W2:Y:S02]  /*32d0*/  SYNCS.PHASECHK.TRANS64.TRYWAIT P0, [R0+URZ], R2 ;  /* 0x00000002000075a7 */ /* 0x0022a400080011ff */
[----:B--2---:R-:W-:Y:S05]  /*32e0*/  @!P0 NANOSLEEP.SYNCS 0x989680 ;  /* 0x009896800000895d */ /* 0x004fea0003900000 */
[----:B------:R-:W2:Y:S02]  /*32f0*/  @!P0 SYNCS.PHASECHK.TRANS64 P0, [R0+URZ], R2 ;  /* 0x00000002000085a7 */ /* 0x000ea400080010ff */
[----:B--2---:R-:W-:Y:S05]  /*3300*/  @P0 EXIT ;  /* 0x000000000000094d */ /* 0x004fea0003800000 */
[----:B------:R-:W-:Y:S05]  /*3310*/  BRA `(.L_x_38) ;  /* 0xfffffffc00ec7947 */ /* 0x000fea000383ffff */
.L_x_16:
[----:B------:R-:W2:Y:S02]  /*3320*/  S2UR UR4, SR_CgaCtaId ;  /* 0x00000000000479c3 */ /* 0x000ea40000008800 */
[----:B--2---:R-:W-:-:S04]  /*3330*/  UISETP.NE.AND UP0, UPT, UR4, URZ, UPT ;  /* 0x000000ff0400728c */ /* 0x004fc8000bf05270 */
[----:B------:R-:W-:-:S09]  /*3340*/  UISETP.NE.OR UP0, UPT, UR15, 0x1, UP0 ;  /* 0x000000010f00788c */ /* 0x000fd20008705670 */
[----:B------:R-:W-:Y:S05]  /*3350*/  BRA.U UP0, `(.L_x_39) ;  /* 0x0000000100b47547 */ /* 0x000fea000b800000 */
[----:B------:R-:W2:Y:S01]  /*3360*/  S2UR UR5, SR_CgaCtaId ;  /* 0x00000000000579c3 */ /* 0x000ea20000008800 */
[----:B------:R-:W-:Y:S01]  /*3370*/  UMOV UR4, 0x400 ;  /* 0x0000040000047882 */ /* 0x000fe20000000000 */
[----:B------:R-:W-:Y:S01]  /*3380*/  HFMA2 R3, -RZ, RZ, 0, 5.9604644775390625e-08 ;  /* 0x00000001ff037431 */ /* 0x000fe200000001ff */
[----:B------:R-:W-:Y:S01]  /*3390*/  ISETP.NE.AND P0, PT, R0, RZ, PT ;  /* 0x000000ff0000720c */ /* 0x000fe20003f05270 */
[----:B------:R-:W-:Y:S01]  /*33a0*/  IMAD.MOV.U32 R8, RZ, RZ, RZ ;  /* 0x000000ffff087224 */ /* 0x000fe200078e00ff */
[----:B--2---:R-:W-:-:S04]  /*33b0*/  ULEA UR4, UR5, UR4, 0x18 ;  /* 0x0000000405047291 */ /* 0x004fc8000f8ec0ff */
[----:B------:R-:W-:Y:S02]  /*33c0*/  UIADD3 UR5, UPT, UPT, UR4, 0xa8, URZ ;  /* 0x000000a804057890 */ /* 0x000fe4000fffe0ff */
[----:B------:R-:W-:Y:S02]  /*33d0*/  UIADD3 UR8, UPT, UPT, UR4, 0xa0, URZ ;  /* 0x000000a004087890 */ /* 0x000fe4000fffe0ff */
[----:B------:R-:W-:-:S12]  /*33e0*/  UPRMT UR5, URZ, 0x654, UR5 ;  /* 0x00000654ff057896 */ /* 0x000fd80008000005 */
.L_x_42:
[----:B------:R-:W-:Y:S01]  /*33f0*/  SHF.L.U32 R6, R3, 0x1f, RZ ;  /* 0x0000001f03067819 */ /* 0x000fe200000006ff */
[----:B------:R-:W-:Y:S02]  /*3400*/  IMAD.U32 R4, RZ, RZ, UR8 ;  /* 0x00000008ff047e24 */ /* 0x000fe4000f8e00ff */
[----:B------:R-:W-:Y:S01]  /*3410*/  @!P0 IMAD.MOV.U32 R5, RZ, RZ, 0x10 ;  /* 0x00000010ff058424 */ /* 0x000fe200078e00ff */
[----:B------:R-:W2:Y:S02]  /*3420*/  SYNCS.PHASECHK.TRANS64.TRYWAIT P1, [UR4+0xa8], R6 ;  /* 0x0000a806ff0075a7 */ /* 0x000ea40008021104 */
[----:B------:R-:W-:-:S04]  /*3430*/  PRMT R4, R0, 0x654, R4 ;  /* 0x0000065400047816 */ /* 0x000fc80000000004 */
[----:B------:R-:W-:Y:S01]  /*3440*/  SEL R2, R4, R2, !P0 ;  /* 0x0000000204027207 */ /* 0x000fe20004000000 */
[----:B--2---:R-:W-:Y:S06]  /*3450*/  @!P1 BRA `(.L_x_40) ;  /* 0x0000005800c89947 */ /* 0x004fec0003800000 */
.L_x_124:
[----:B------:R-:W-:Y:S01]  /*3460*/  UIADD3 UR6, UPT, UPT, UR4, 0xe0, URZ ;  /* 0x000000e004067890 */ /* 0x000fe2000fffe0ff */
[----:B------:R3:W-:Y:S01]  /*3470*/  @!P0 SYNCS.ARRIVE.TRANS64.RED RZ, [R2+URZ], R5 ;  /* 0x0000000502ff89a7 */ /* 0x0007e200080004ff */
[----:B------:R-:W-:Y:S01]  /*3480*/  UIADD3 UR7, UPT, UPT, UR4, 0xa0, URZ ;  /* 0x000000a004077890 */ /* 0x000fe2000fffe0ff */
[----:B------:R-:W-:-:S08]  /*3490*/  LOP3.LUT R3, R3, 0x1, RZ, 0x3c, !PT ;  /* 0x0000000103037812 */ /* 0x000fd000078e3cff */
[----:B------:R-:W-:Y:S06]  /*34a0*/  UGETNEXTWORKID.BROADCAST [UR6], [UR7] ;  /* 0x00000000060073ca */ /* 0x000fec0008000100 */
[----:B---3--:R-:W-:-:S04]  /*34b0*/  SHF.L.U32 R5, R8, 0x1f, RZ ;  /* 0x0000001f08057819 */ /* 0x008fc800000006ff */
[----:B------:R-:W3:Y:S02]  /*34c0*/  SYNCS.PHASECHK.TRANS64.TRYWAIT P1, [UR4+0xa0], R5 ;  /* 0x0000a005ff0075a7 */ /* 0x000ee40008021104 */
[----:B---3--:R-:W-:Y:S05]  /*34d0*/  @!P1 BRA `(.L_x_41) ;  /* 0x0000005800c09947 */ /* 0x008fea0003800000 */
.L_x_126:
[----:B--2---:R-:W2:Y:S01]  /*34e0*/  LDS.128 R4, [UR4+0xe0] ;  /* 0x0000e004ff047984 */ /* 0x004ea20008000c00 */
[----:B------:R-:W-:Y:S01]  /*34f0*/  LOP3.LUT R8, R8, 0x1, RZ, 0x3c, !PT ;  /* 0x0000000108087812 */ /* 0x000fe200078e3cff */
[----:B------:R-:W-:Y:S01]  /*3500*/  @!PT LDS RZ, [RZ] ;  /* 0x00000000fffff984 */ /* 0x000fe20000000800 */
[----:B------:R-:W-:Y:S01]  /*3510*/  @!PT LDS RZ, [RZ] ;  /* 0x00000000fffff984 */ /* 0x000fe20000000800 */
[----:B------:R-:W-:Y:S01]  /*3520*/  @!PT LDS RZ, [RZ] ;  /* 0x00000000fffff984 */ /* 0x000fe20000000800 */
[----:B------:R-:W-:Y:S01]  /*3530*/  @!PT LDS RZ, [RZ] ;  /* 0x00000000fffff984 */ /* 0x000fe20000000800 */
[----:B------:R3:W-:Y:S06]  /*3540*/  MEMBAR.ALL.CTA ;  /* 0x0000000000007992 */ /* 0x0007ec0000008000 */
[----:B---3--:R-:W3:Y:S02]  /*3550*/  FENCE.VIEW.ASYNC.S ;  /* 0x00000000000073c6 */ /* 0x008ee40000000000 */
[----:B---3--:R-:W-:Y:S01]  /*3560*/  SYNCS.ARRIVE.TRANS64.RED.A1T0 RZ, [UR5], RZ ;  /* 0x000000ffffff79a7 */ /* 0x008fe20008100405 */
[----:B--2---:R-:W-:-:S13]  /*3570*/  LOP3.LUT P1, RZ, R6, 0x1, RZ, 0xc0, !PT ;  /* 0x0000000106ff7812 */ /* 0x004fda000782c0ff */
[----:B------:R-:W-:Y:S05]  /*3580*/  @P1 BRA `(.L_x_42) ;  /* 0xfffffffc00981947 */ /* 0x000fea000383ffff */
[----:B------:R-:W-:-:S04]  /*3590*/  SHF.L.U32 R0, R3, 0x1f, RZ ;  /* 0x0000001f03007819 */ /* 0x000fc800000006ff */
[----:B------:R-:W2:Y:S02]  /*35a0*/  SYNCS.PHASECHK.TRANS64 P0, [UR4+0xa8], R0 ;  /* 0x0000a800ff0075a7 */ /* 0x000ea40008001004 */
[----:B-12---:R-:W-:Y:S05]  /*35b0*/  @P0 EXIT ;  /* 0x000000000000094d */ /* 0x006fea0003800000 */
[----:B------:R-:W-:-:S07]  /*35c0*/  MOV R0, UR4 ;  /* 0x0000000400007c02 */ /* 0x000fce0008000f00 */
.L_x_43:
[----:B-1----:R-:W-:-:S04]  /*35d0*/  SHF.L.U32 R2, R3, 0x1f, RZ ;  /* 0x0000001f03027819 */ /* 0x002fc800000006ff */
[----:B------:R1:W2:Y:S03]  /*35e0*/  SYNCS.PHASECHK.TRANS64.TRYWAIT P0, [R0+URZ+0xa8], R2 ;  /* 0x0000a802000075a7 */ /* 0x0002a600080011ff */
[----:B--2---:R-:W-:Y:S05]  /*35f0*/  @!P0 NANOSLEEP.SYNCS 0x989680 ;  /* 0x009896800000895d */ /* 0x004fea0003900000 */
[----:B------:R-:W2:Y:S02]  /*3600*/  @!P0 SYNCS.PHASECHK.TRANS64 P0, [R0+URZ+0xa8], R2 ;  /* 0x0000a802000085a7 */ /* 0x000ea400080010ff */
[----:B--2---:R-:W-:Y:S05]  /*3610*/  @P0 EXIT ;  /* 0x000000000000094d */ /* 0x004fea0003800000 */
[----:B------:R-:W-:Y:S05]  /*3620*/  BRA `(.L_x_43) ;  /* 0xfffffffc00e87947 */ /* 0x000fea000383ffff */
.L_x_39:
[----:B------:R-:W-:-:S09]  /*3630*/  UISETP.NE.AND UP0, UPT, UR15, URZ, UPT ;  /* 0x000000ff0f00728c */ /* 0x000fd2000bf05270 */
[----:B------:R-:W-:Y:S05]  /*3640*/  BRA.U UP0, `(.L_x_44) ;  /* 0x0000001100007547 */ /* 0x000fea000b800000 */
[----:B------:R-:W2:Y:S01]  /*3650*/  S2UR UR7, SR_CgaCtaId ;  /* 0x00000000000779c3 */ /* 0x000ea20000008800 */
[----:B------:R-:W-:Y:S01]  /*3660*/  UMOV UR4, 0x40 ;  /* 0x0000004000047882 */ /* 0x000fe20000000000 */
[----:B------:R-:W-:Y:S01]  /*3670*/  NOP ;  /* 0x0000000000007918 */ /* 0x000fe20000000000 */
[----:B------:R-:W-:Y:S01]  /*3680*/  UMOV UR6, 0x400 ;  /* 0x0000040000067882 */ /* 0x000fe20000000000 */
[----:B--2---:R-:W-:Y:S02]  /*3690*/  ULEA UR5, UR7, UR4, 0x18 ;  /* 0x0000000407057291 */ /* 0x004fe4000f8ec0ff */
[----:B------:R-:W-:-:S07]  /*36a0*/  ULEA UR6, UR7, UR6, 0x18 ;  /* 0x0000000607067291 */ /* 0x000fce000f8ec0ff */
[----:B------:R-:W2:Y:S02]  /*36b0*/  LDS.U8 R0, [UR5+0x1c] ;  /* 0x00001c05ff007984 */ /* 0x000ea40008000000 */
[----:B--2---:R-:W-:-:S13]  /*36c0*/  ISETP.NE.AND P0, PT, R0, RZ, PT ;  /* 0x000000ff0000720c */ /* 0x004fda0003f05270 */
[----:B------:R-:W-:Y:S05]  /*36d0*/  @P0 BRA `(.L_x_45) ;  /* 0x0000000000580947 */ /* 0x000fea0003800000 */
[----:B------:R-:W-:-:S13]  /*36e0*/  ELECT P0, URZ, PT ;  /* 0x0000000000ff782f */ /* 0x000fda0003800000 */
[----:B------:R-:W-:Y:S05]  /*36f0*/  @!P0 BRA `(.L_x_46) ;  /* 0x0000000000608947 */ /* 0x000fea0003800000 */
[----:B------:R-:W-:Y:S01]  /*3700*/  UMOV UR4, 0x10 ;  /* 0x0000001000047882 */ /* 0x000fe20000000000 */
[----:B------:R-:W-:Y:S01]  /*3710*/  HFMA2 R0, -RZ, RZ, 0, 5.9604644775390625e-08 ;  /* 0x00000001ff007431 */ /* 0x000fe200000001ff */
[----:B------:R-:W-:-:S03]  /*3720*/  MOV R2, 0xffff ;  /* 0x0000ffff00027802 */ /* 0x000fc60000000f00 */
[----:B------:R-:W-:Y:S04]  /*3730*/  DEPBAR.LE SB2, 0x36 ;  /* 0x0000ad800000791a */ /* 0x000fe80000000000 */
[----:B------:R-:W2:Y:S02]  /*3740*/  UTCATOMSWS.FIND_AND_SET.ALIGN UP0, UR4, UR4 ;  /* 0x00000004000475e3 */ /* 0x000ea40008000800 */
[----:B--2---:R-:W-:Y:S01]  /*3750*/  MOV R3, UR4 ;  /* 0x0000000400037c02 */ /* 0x004fe20008000f00 */
[----:B------:R-:W-:Y:S06]  /*3760*/  BRA.U UP0, `(.L_x_47) ;  /* 0x0000000100187547 */ /* 0x000fec000b800000 */
.L_x_48:
[----:B------:R-:W-:Y:S05]  /*3770*/  NANOSLEEP 0x64 ;  /* 0x000000640000795d */ /* 0x000fea0003800000 */
[----:B------:R-:W-:-:S05]  /*3780*/  UMOV UR4, 0x10 ;  /* 0x0000001000047882 */ /* 0x000fca0000000000 */
[----:B------:R-:W-:Y:S04]  /*3790*/  DEPBAR.LE SB2, 0x36 ;  /* 0x0000ad800000791a */ /* 0x000fe80000000000 */
[----:B------:R-:W2:Y:S02]  /*37a0*/  UTCATOMSWS.FIND_AND_SET.ALIGN UP0, UR4, UR4 ;  /* 0x00000004000475e3 */ /* 0x000ea40008000800 */
[----:B--2---:R-:W-:Y:S01]  /*37b0*/  MOV R3, UR4 ;  /* 0x0000000400037c02 */ /* 0x004fe20008000f00 */
[----:B------:R-:W-:Y:S05]  /*37c0*/  BRA.U !UP0, `(.L_x_48) ;  /* 0xfffffffd08e87547 */ /* 0x000fea000b83ffff */
.L_x_47:
[-C--:B------:R-:W-:Y:S02]  /*37d0*/  SHF.L.U32 R2, R2, R3.reuse, RZ ;  /* 0x0000000302027219 */ /* 0x080fe400000006ff */
[----:B------:R-:W-:Y:S01]  /*37e0*/  SHF.L.U32 R0, R0, R3, RZ ;  /* 0x0000000300007219 */ /* 0x000fe200000006ff */
[----:B------:R-:W-:Y:S02]  /*37f0*/  IMAD.SHL.U32 R3, R3, 0x20, RZ ;  /* 0x0000002003037824 */ /* 0x000fe400078e00ff */
[----:B------:R2:W-:Y:S04]  /*3800*/  ATOMS.OR RZ, [UR5+0x14], R2 ;  /* 0x00001402ffff798c */ /* 0x0005e8000b000005 */
[----:B------:R2:W-:Y:S04]  /*3810*/  ATOMS.OR RZ, [UR5+0x18], R0 ;  /* 0x00001800ffff798c */ /* 0x0005e8000b000005 */
[----:B------:R2:W-:Y:S01]  /*3820*/  STS [UR6+0xf0], R3 ;  /* 0x0000f003ff007988 */ /* 0x0005e20008000806 */
[----:B------:R-:W-:Y:S05]  /*3830*/  BRA `(.L_x_46) ;  /* 0x0000000000107947 */ /* 0x000fea0003800000 */
.L_x_45:
[----:B------:R-:W-:Y:S02]  /*3840*/  MOV R0, 0xffffffff ;  /* 0xffffffff00007802 */ /* 0x000fe40000000f00 */
[----:B------:R-:W-:-:S03]  /*3850*/  MOV R2, 0x3880 ;  /* 0x0000388000027802 */ /* 0x000fc60000000f00 */
[----:B------:R2:W-:Y:S04]  /*3860*/  STS [UR6+0xf0], R0 ;  /* 0x0000f000ff007988 */ /* 0x0005e80008000806 */
[----:B-12--5:R-:W-:Y:S05]  /*3870*/  CALL.REL.NOINC `($__internal_1_$__cuda_sm10x_tcgen05_guardrail_trap_phase_invalid_during_alloc) ;  /* 0x0000005c00547944 */ /* 0x026fea0003c00000 */
.L_x_46:
[----:B------:R-:W-:Y:S05]  /*3880*/  WARPSYNC.ALL ;  /* 0x0000000000007948 */ /* 0x000fea0003800000 */
[----:B------:R-:W3:Y:S01]  /*3890*/  S2UR UR4, SR_CgaCtaId ;  /* 0x00000000000479c3 */ /* 0x000ee20000008800 */
[----:B------:R-:W-:Y:S01]  /*38a0*/  UMOV UR24, 0x400 ;  /* 0x0000040000187882 */ /* 0x000fe20000000000 */
[----:B------:R-:W-:-:S06]  /*38b0*/  NOP ;  /* 0x0000000000007918 */ /* 0x000fcc0000000000 */
[----:B------:R-:W-:Y:S06]  /*38c0*/  BAR.ARV 0x6, 0xa0 ;  /* 0x0182800000007b1d */ /* 0x000fec0000002000 */
[----:B------:R-:W4:Y:S01]  /*38d0*/  LDCU UR6, c[0x0][0x394] ;  /* 0x00007280ff0677ac */ /* 0x000f220008000800 */
[----:B------:R-:W-:Y:S01]  /*38e0*/  IMAD.MOV.U32 R8, RZ, RZ, 0x1 ;  /* 0x00000001ff087424 */ /* 0x000fe200078e00ff */
[----:B------:R-:W2:Y:S01]  /*38f0*/  LDCU UR7, c[0x0][0x394] ;  /* 0x00007280ff0777ac */ /* 0x000ea20008000800 */
[----:B------:R-:W-:Y:S01]  /*3900*/  UMOV UR27, URZ ;  /* 0x000000ff001b7c82 */ /* 0x000fe20008000000 */
[----:B------:R-:W-:Y:S01]  /*3910*/  UMOV UR23, URZ ;  /* 0x000000ff00177c82 */ /* 0x000fe20008000000 */
[----:B---3--:R-:W-:Y:S01]  /*3920*/  ULEA UR24, UR4, UR24, 0x18 ;  /* 0x0000001804187291 */ /* 0x008fe2000f8ec0ff */
[----:B------:R-:W-:Y:S01]  /*3930*/  UMOV UR44, 0x0 ;  /* 0x00000000002c7882 */ /* 0x000fe20000000000 */
[----:B------:R-:W-:-:S02]  /*3940*/  UMOV UR45, 0x4118910 ;  /* 0x04118910002d7882 */ /* 0x000fc40000000000 */
[----:B------:R-:W-:Y:S02]  /*3950*/  UIADD3 UR4, UPT, UPT, UR24, 0x6800, URZ ;  /* 0x0000680018047890 */ /* 0x000fe4000fffe0ff */
[----:B------:R-:W-:Y:S02]  /*3960*/  UIADD3 UR5, UPT, UPT, UR24, 0x1e800, URZ ;  /* 0x0001e80018057890 */ /* 0x000fe4000fffe0ff */
[----:B----4-:R-:W-:Y:S01]  /*3970*/  UIADD3 UR6, UPT, UPT, UR6, 0x3f, URZ ;  /* 0x0000003f06067890 */ /* 0x010fe2000fffe0ff */
[----:B------:R-:W3:Y:S01]  /*3980*/  LDS R9, [UR24+0xf0] ;  /* 0x0000f018ff097984 */ /* 0x000ee20008000800 */
[----:B------:R-:W-:Y:S02]  /*3990*/  USHF.R.U32.HI UR25, URZ, 0x4, UR4 ;  /* 0x00000004ff197899 */ /* 0x000fe40008011604 */
[----:B------:R-:W-:Y:S02]  /*39a0*/  USHF.R.S32.HI UR29, URZ, 0x1f, UR6 ;  /* 0x0000001fff1d7899 */ /* 0x000fe40008011406 */
[----:B------:R-:W-:-:S02]  /*39b0*/  USHF.R.U32.HI UR4, URZ, 0x4, UR5 ;  /* 0x00000004ff047899 */ /* 0x000fc40008011605 */
[----:B------:R-:W-:Y:S02]  /*39c0*/  ULEA.HI UR29, UR29, UR6, URZ, 0x6 ;  /* 0x000000061d1d7291 */ /* 0x000fe4000f8f30ff */
[----:B------:R-:W-:Y:S02]  /*39d0*/  UIADD3 UR46, UPT, UPT, UR24, 0xa8, URZ ;  /* 0x000000a8182e7890 */ /* 0x000fe4000fffe0ff */
[----:B------:R-:W-:Y:S02]  /*39e0*/  USHF.R.S32.HI UR29, URZ, 0x6, UR29 ;  /* 0x00000006ff1d7899 */ /* 0x000fe4000801141d */
[----:B------:R-:W-:Y:S02]  /*39f0*/  ULOP3.LUT UR25, UR25, 0x3fff, URZ, 0xc0, !UPT ;  /* 0x00003fff19197892 */ /* 0x000fe4000f8ec0ff */
[----:B------:R-:W-:Y:S02]  /*3a00*/  UISETP.LT.AND UP0, UPT, UR29, 0x1, UPT ;  /* 0x000000011d00788c */ /* 0x000fe4000bf01270 */
[----:B------:R-:W-:-:S02]  /*3a10*/  ULOP3.LUT UR4, UR4, 0x3fff, URZ, 0xc0, !UPT ;  /* 0x00003fff04047892 */ /* 0x000fc4000f8ec0ff */
[----:B------:R-:W-:Y:S01]  /*3a20*/  USEL UR47, UR29, 0x1, !UP0 ;  /* 0x000000011d2f7887 */ /* 0x000fe2000c000000 */
[----:B------:R-:W-:Y:S01]  /*3a30*/  UMOV UR42, 0x0 ;  /* 0x00000000002a7882 */ /* 0x000fe20000000000 */
[----:B------:R-:W-:Y:S01]  /*3a40*/  UMOV UR43, 0x4118910 ;  /* 0x04118910002b7882 */ /* 0x000fe20000000000 */
[----:B------:R-:W-:Y:S01]  /*3a50*/  UMOV UR40, 0x0 ;  /* 0x0000000000287882 */ /* 0x000fe20000000000 */
[----:B------:R-:W-:Y:S01]  /*3a60*/  UMOV UR41, 0x4118910 ;  /* 0x0411891000297882 */ /* 0x000fe20000000000 */
[----:B------:R-:W-:Y:S01]  /*3a70*/  UMOV UR38, 0x0 ;  /* 0x0000000000267882 */ /* 0x000fe20000000000 */
[----:B-1----:R-:W-:Y:S01]  /*3a80*/  UMOV UR39, 0x4118910 ;  /* 0x0411891000277882 */ /* 0x002fe20000000000 */
[----:B------:R-:W-:Y:S01]  /*3a90*/  UMOV UR36, 0x0 ;  /* 0x0000000000247882 */ /* 0x000fe20000000000 */
[----:B------:R-:W-:Y:S01]  /*3aa0*/  UMOV UR37, 0x4118910 ;  /* 0x0411891000257882 */ /* 0x000fe20000000000 */
[----:B------:R-:W-:Y:S02]  /*3ab0*/  UPRMT UR46, URZ, 0x654, UR46 ;  /* 0x00000654ff2e7896 */ /* 0x000fe4000800002e */
[----:B------:R-:W-:-:S02]  /*3ac0*/  ULOP3.LUT UR25, UR25, 0x2000000, URZ, 0xfc, !UPT ;  /* 0x0200000019197892 */ /* 0x000fc4000f8efcff */
[----:B------:R-:W-:Y:S02]  /*3ad0*/  ULOP3.LUT UR26, UR4, 0x2000000, URZ, 0xfc, !UPT ;  /* 0x02000000041a7892 */ /* 0x000fe4000f8efcff */
[----:B------:R-:W-:Y:S02]  /*3ae0*/  UIADD3 UR47, UPT, UPT, -UR47, URZ, URZ ;  /* 0x000000ff2f2f7290 */ /* 0x000fe4000fffe1ff */
[----:B--2---:R-:W-:Y:S01]  /*3af0*/  UISETP.GE.AND UP4, UPT, UR7, 0x1, UPT ;  /* 0x000000010700788c */ /* 0x004fe2000bf86270 */
[----:B------:R-:W-:Y:S01]  /*3b00*/  UMOV UR34, 0x0 ;  /* 0x0000000000227882 */ /* 0x000fe20000000000 */
[C---:B---3--:R-:W-:Y:S01]  /*3b10*/  VIADD R3, R9.reuse, 0x40 ;  /* 0x0000004009037836 */ /* 0x048fe20000000000 */
[----:B------:R-:W-:Y:S01]  /*3b20*/  LOP3.LUT R2, R9, 0xffff, RZ, 0xc0, !PT ;  /* 0x0000ffff09027812 */ /* 0x000fe200078ec0ff */
[----:B------:R-:W-:Y:S01]  /*3b30*/  UMOV UR35, 0x4118910 ;  /* 0x0411891000237882 */ /* 0x000fe20000000000 */
[----:B------:R-:W-:Y:S01]  /*3b40*/  UMOV UR32, 0x0 ;  /* 0x0000000000207882 */ /* 0x000fe20000000000 */
[----:B------:R-:W-:Y:S01]  /*3b50*/  UMOV UR33, 0x4118910 ;  /* 0x0411891000217882 */ /* 0x000fe20000000000 */
[----:B------:R-:W-:Y:S01]  /*3b60*/  LOP3.LUT R3, R3, 0xffff, RZ, 0xc0, !PT ;  /* 0x0000ffff03037812 */ /* 0x000fe200078ec0ff */
[----:B------:R-:W-:Y:S01]  /*3b70*/  UMOV UR30, 0x0 ;  /* 0x00000000001e7882 */ /* 0x000fe20000000000 */
[----:B------:R-:W-:-:S03]  /*3b80*/  UMOV UR31, 0x4118910 ;  /* 0x04118910001f7882 */ /* 0x000fc60000000000 */
[----:B------:R1:W-:Y:S02]  /*3b90*/  STL.64 [R1], R2 ;  /* 0x0000000201007387 */ /* 0x0003e40000100a00 */
[----:B-1----:R-:W-:-:S07]  /*3ba0*/  CS2R R2, SRZ ;  /* 0x0000000000027805 */ /* 0x002fce000001ff00 */
.L_x_55:
[----:B-1----:R-:W-:-:S04]  /*3bb0*/  SHF.L.U32 R4, R3, 0x1f, RZ ;  /* 0x0000001f03047819 */ /* 0x002fc800000006ff */
[----:B------:R-:W1:Y:S02]  /*3bc0*/  SYNCS.PHASECHK.TRANS64.TRYWAIT P0, [UR24+0xa0], R4 ;  /* 0x0000a004ff0075a7 */ /* 0x000e640008001118 */
[----:B-12---:R-:W-:Y:S05]  /*3bd0*/  @!P0 BRA `(.L_x_49) ;  /* 0x0000005400188947 */ /* 0x006fea0003800000 */
.L_x_128:
[----:B-1----:R-:W1:Y:S01]  /*3be0*/  LDS.128 R4, [UR24+0xe0] ;  /* 0x0000e018ff047984 */ /* 0x002e620008000c00 */
[----:B------:R-:W-:Y:S01]  /*3bf0*/  ULEA UR28, UR27, UR24, 0x3 ;  /* 0x000000181b1c7291 */ /* 0x000fe2000f8e18ff */
[----:B------:R-:W-:Y:S01]  /*3c00*/  SHF.L.U32 R0, R8, 0x1f, RZ ;  /* 0x0000001f08007819 */ /* 0x000fe200000006ff */
[----:B------:R-:W-:Y:S01]  /*3c10*/  @!PT LDS RZ, [RZ] ;  /* 0x00000000fffff984 */ /* 0x000fe20000000800 */
[----:B------:R-:W-:Y:S01]  /*3c20*/  @!PT LDS RZ, [RZ] ;  /* 0x00000000fffff984 */ /* 0x000fe20000000800 */
[----:B------:R-:W-:Y:S01]  /*3c30*/  @!PT LDS RZ, [RZ] ;  /* 0x00000000fffff984 */ /* 0x000fe20000000800 */
[----:B------:R-:W-:Y:S01]  /*3c40*/  @!PT LDS RZ, [RZ] ;  /* 0x00000000fffff984 */ /* 0x000fe20000000800 */
[----:B------:R2:W-:Y:S06]  /*3c50*/  MEMBAR.ALL.CTA ;  /* 0x0000000000007992 */ /* 0x0005ec0000008000 */
[----:B--2---:R-:W2:Y:S02]  /*3c60*/  FENCE.VIEW.ASYNC.S ;  /* 0x00000000000073c6 */ /* 0x004ea40000000000 */
[----:B--2---:R-:W-:Y:S01]  /*3c70*/  SYNCS.ARRIVE.TRANS64.RED.A1T0 RZ, [UR46], RZ ;  /* 0x000000ffffff79a7 */ /* 0x004fe2000810042e */
[----:B------:R-:W2:Y:S01]  /*3c80*/  SYNCS.PHASECHK.TRANS64.TRYWAIT P0, [UR28+0xc0], R0 ;  /* 0x0000c000ff0075a7 */ /* 0x000ea2000800111c */
[----:B-1----:R-:W-:Y:S01]  /*3c90*/  LOP3.LUT P3, RZ, R6, 0x1, RZ, 0xc0, !PT ;  /* 0x0000000106ff7812 */ /* 0x002fe2000786c0ff */
[----:B--2---:R-:W-:-:S12]  /*3ca0*/  @!P0 BRA `(.L_x_50) ;  /* 0x0000005000fc8947 */ /* 0x004fd80003800000 */
.L_x_130:
[----:B------:R-:W-:Y:S05]  /*3cb0*/  BRA.U !UP4, `(.L_x_51) ;  /* 0x000000050c547547 */ /* 0x000fea000b800000 */
[----:B-1----:R-:W-:Y:S01]  /*3cc0*/  IMAD.U32 R0, RZ, RZ, UR27 ;  /* 0x0000001bff007e24 */ /* 0x002fe2000f8e00ff */
[----:B------:R-:W-:-:S04]  /*3cd0*/  ULEA UR4, UR23, UR24, 0x3 ;  /* 0x0000001817047291 */ /* 0x000fc8000f8e18ff */
[----:B------:R-:W-:-:S05]  /*3ce0*/  LEA R0, R0, R1, 0x2 ;  /* 0x0000000100007211 */ /* 0x000fca00078e10ff */
[----:B------:R1:W5:Y:S01]  /*3cf0*/  LDL R4, [R0] ;  /* 0x0000000000047983 */ /* 0x0003620000100800 */
[----:B------:R-:W-:Y:S01]  /*3d00*/  UPLOP3.LUT UP2, UPT, UPT, UPT, UPT, 0x40, 0x4 ;  /* 0x000000000004789c */ /* 0x000fe20003f4e870 */
[----:B------:R-:W-:Y:S01]  /*3d10*/  UMOV UR22, UR47 ;  /* 0x0000002f00167c82 */ /* 0x000fe20008000000 */
[----:B------:R-:W-:Y:S01]  /*3d20*/  UMOV UR21, UR29 ;  /* 0x0000001d00157c82 */ /* 0x000fe20008000000 */
[----:B------:R-:W-:Y:S01]  /*3d30*/  UMOV UR5, UR23 ;  /* 0x0000001700057c82 */ /* 0x000fe20008000000 */
[----:B-1----:R-:W-:-:S04]  /*3d40*/  SHF.L.U32 R0, R2, 0x1f, RZ ;  /* 0x0000001f02007819 */ /* 0x002fc800000006ff */
[----:B------:R1:W2:Y:S03]  /*3d50*/  SYNCS.PHASECHK.TRANS64.TRYWAIT P2, [UR4], R0 ;  /* 0x00000000ff0075a7 */ /* 0x0002a60008041104 */
.L_x_54:
[----:B------:R-:W-:Y:S02]  /*3d60*/  UIADD3 UR22, UPT, UPT, UR22, 0x1, URZ ;  /* 0x0000000116167890 */ /* 0x000fe4000fffe0ff */
[----:B------:R-:W-:Y:S02]  /*3d70*/  ULEA UR20, UR5, UR24, 0x3 ;  /* 0x0000001805147291 */ /* 0x000fe4000f8e18ff */
[----:B------:R-:W-:Y:S01]  /*3d80*/  UISETP.NE.AND UP3, UPT, UR22, URZ, UPT ;  /* 0x000000ff1600728c */ /* 0x000fe2000bf65270 */
[----:B--23--:R-:W-:Y:S10]  /*3d90*/  @P2 BRA `(.L_x_52) ;  /* 0x00000000000c2947 */ /* 0x00cff40003800000 */
[----:B------:R-:W-:Y:S04]  /*3da0*/  SHF.L.U32 R5, R2, 0x1f, RZ ;  /* 0x0000001f02057819 */ /* 0x000fe800000006ff */
[----:B------:R-:W2:Y:S02]  /*3db0*/  SYNCS.PHASECHK.TRANS64.TRYWAIT P0, [UR20], R5 ;  /* 0x00000005ff0075a7 */ /* 0x000ea40008001114 */
[----:B--2---:R-:W-:Y:S05]  /*3dc0*/  @!P0 BRA `(.L_x_53) ;  /* 0x0000005000cc8947 */ /* 0x004fea0003800000 */
.L_x_52:
[----:B------:R-:W-:Y:S01]  /*3dd0*/  UISETP.NE.AND UP0, UPT, UR21, 0x1, UPT ;  /* 0x000000011500788c */ /* 0x000fe2000bf05270 */
[----:B------:R-:W-:Y:S01]  /*3de0*/  PLOP3.LUT P2, PT, PT, PT, PT, 0x80, 0x8 ;  /* 0x000000000008781c */ /* 0x000fe20003f4f070 */
[----:B------:R-:W-:Y:S01]  /*3df0*/  UIADD3 UR4, UPT, UPT, UR5, 0x1, URZ ;  /* 0x0000000105047890 */ /* 0x000fe2000fffe0ff */
[----:B------:R-:W-:Y:S03]  /*3e00*/  ELECT P1, URZ, PT ;  /* 0x0000000000ff782f */ /* 0x000fe60003820000 */
[----:B------:R-:W-:Y:S01]  /*3e10*/  UISETP.NE.AND UP1, UPT, UR4, 0x6, UPT ;  /* 0x000000060400788c */ /* 0x000fe2000bf25270 */
[----:B------:R-:W-:Y:S01]  /*3e20*/  PLOP3.LUT P0, PT, PT, PT, UP0, 0x80, 0x8 ;  /* 0x000000000008781c */ /* 0x000fe20003f0f008 */
[----:B------:R-:W-:Y:S02]  /*3e30*/  ULEA UR18, UR5, UR26, 0xa ;  /* 0x0000001a05127291 */ /* 0x000fe4000f8e50ff */
[----:B------:R-:W-:Y:S02]  /*3e40*/  USEL UR6, URZ, 0x1, UP1 ;  /* 0x00000001ff067887 */ /* 0x000fe40008800000 */
[----:B------:R-:W-:Y:S02]  /*3e50*/  USEL UR23, UR4, URZ, UP1 ;  /* 0x000000ff04177287 */ /* 0x000fe40008800000 */
[----:B------:R-:W-:Y:S02]  /*3e60*/  ULEA UR16, UR5, UR25, 0xa ;  /* 0x0000001905107291 */ /* 0x000fe4000f8e50ff */
[----:B------:R-:W-:Y:S01]  /*3e70*/  @UP0 ULEA UR4, UR23, UR24, 0x3 ;  /* 0x0000001817040291 */ /* 0x000fe2000f8e18ff */
[----:B------:R-:W-:Y:S01]  /*3e80*/  LOP3.LUT R2, R2, UR6, RZ, 0x3c, !PT ;  /* 0x0000000602027c12 */ /* 0x000fe2000f8e3cff */
[----:B------:R-:W-:Y:S01]  /*3e90*/  UIADD3 UR8, UPT, UPT, UR18, 0x40, URZ ;  /* 0x0000004012087890 */ /* 0x000fe2000fffe0ff */
[----:B-----5:R-:W-:Y:S01]  /*3ea0*/  @P1 R2UR.BROADCAST UR6, R4 ;  /* 0x00000000040612ca */ /* 0x020fe200008e0000 */
[----:B------:R-:W-:Y:S01]  /*3eb0*/  UIADD3 UR12, UPT, UPT, UR18, 0x80, URZ ;  /* 0x00000080120c7890 */ /* 0x000fe2000fffe0ff */
[----:B-1----:R-:W-:Y:S01]  /*3ec0*/  @P0 SHF.L.U32 R0, R2, 0x1f, RZ ;  /* 0x0000001f02000819 */ /* 0x002fe200000006ff */
[----:B------:R-:W-:Y:S02]  /*3ed0*/  UIADD3 UR10, UPT, UPT, UR18, 0xc0, URZ ;  /* 0x000000c0120a7890 */ /* 0x000fe4000fffe0ff */
[----:B------:R-:W-:Y:S01]  /*3ee0*/  UIADD3 UR21, UPT, UPT, UR21, -0x1, URZ ;  /* 0xffffffff15157890 */ /* 0x000fe2000fffe0ff */
[----:B------:R3:W4:Y:S01]  /*3ef0*/  @P0 SYNCS.PHASECHK.TRANS64.TRYWAIT P2, [UR4], R0 ;  /* 0x00000000ff0005a7 */ /* 0x0007220008041104 */
[----:B------:R-:W-:Y:S11]  /*3f00*/  ELECT P0, URZ, PT ;  /* 0x0000000000ff782f */ /* 0x000ff60003800000 */
[----:B------:R-:W-:Y:S02]  /*3f10*/  @!UPT UIADD3 URZ, UPT, UPT, URZ, URZ, URZ ;  /* 0x000000fffffff290 */ /* 0x000fe4000fffe0ff */
[C---:B------:R-:W-:Y:S01]  /*3f20*/  @P0 R2UR.BROADCAST UR15, R4.reuse ;  /* 0x00000000040f02ca */ /* 0x040fe200008e0000 */
[----:B------:R-:W-:Y:S01]  /*3f30*/  UIADD3 UR4, UPT, UPT, UR16, 0x40, URZ ;  /* 0x0000004010047890 */ /* 0x000fe2000fffe0ff */
[----:B------:R-:W-:Y:S11]  /*3f40*/  ELECT P0, URZ, PT ;  /* 0x0000000000ff782f */ /* 0x000ff60003800000 */
[----:B------:R-:W-:Y:S02]  /*3f50*/  @!UPT UIADD3 URZ, UPT, UPT, URZ, URZ, URZ ;  /* 0x000000fffffff290 */ /* 0x000fe4000fffe0ff */
[C---:B------:R-:W-:Y:S02]  /*3f60*/  @P0 R2UR.BROADCAST UR14, R4.reuse ;  /* 0x00000000040e02ca */ /* 0x040fe400008e0000 */
[----:B------:R-:W-:Y:S01]  /*3f70*/  ELECT P0, URZ, PT ;  /* 0x0000000000ff782f */ /* 0x000fe20003800000 */
[----:B------:R-:W-:Y:S01]  /*3f80*/  UMOV UR19, 0x20004020 ;  /* 0x2000402000137882 */ /* 0x000fe20000000000 */
[----:B------:R-:W-:Y:S01]  /*3f90*/  UMOV UR17, 0x20004020 ;  /* 0x2000402000117882 */ /* 0x000fe20000000000 */
[----:B------:R-:W-:Y:S01]  /*3fa0*/  UMOV UR9, 0x20004020 ;  /* 0x2000402000097882 */ /* 0x000fe20000000000 */
[----:B------:R1:W-:Y:S01]  /*3fb0*/  UTCHMMA gdesc[UR16], gdesc[UR18], tmem[UR6], tmem[UR44], idesc[UR45], UP2 ;  /* 0x00ff2c12100075ea */ /* 0x0003e20009000006 */
[----:B------:R-:W-:Y:S01]  /*3fc0*/  UPLOP3.LUT UP2, UPT, UPT, UPT, UPT, 0x80, 0x8 ;  /* 0x000000000008789c */ /* 0x000fe20003f4f070 */
[----:B------:R-:W-:Y:S01]  /*3fd0*/  UMOV UR5, 0x20004020 ;  /* 0x2000402000057882 */ /* 0x000fe20000000000 */
[----:B------:R-:W-:Y:S01]  /*3fe0*/  UMOV UR13, 0x20004020 ;  /* 0x20004020000d7882 */ /* 0x000fe20000000000 */
[----:B------:R2:W-:Y:S01]  /*3ff0*/  UTCHMMA gdesc[UR4], gdesc[UR8], tmem[UR15], tmem[UR42], idesc[UR43], UPT ;  /* 0x00ff2a08040075ea */ /* 0x0005e2000b80000f */
[----:B------:R-:W-:Y:S01]  /*4000*/  UMOV UR7, 0x20004020 ;  /* 0x2000402000077882 */ /* 0x000fe20000000000 */
[----:B------:R-:W-:Y:S01]  /*4010*/  UMOV UR11, 0x20004020 ;  /* 0x20004020000b7882 */ /* 0x000fe20000000000 */
[----:B-1----:R-:W-:Y:S02]  /*4020*/  UIADD3 UR6, UPT, UPT, UR16, 0x80, URZ ;  /* 0x0000008010067890 */ /* 0x002fe4000fffe0ff */
[C---:B------:R-:W-:Y:S02]  /*4030*/  @P0 R2UR.BROADCAST UR19, R4.reuse ;  /* 0x00000000041302ca */ /* 0x040fe400008e0000 */
[----:B------:R-:W-:Y:S11]  /*4040*/  ELECT P0, URZ, PT ;  /* 0x0000000000ff782f */ /* 0x000ff60003800000 */
[----:B------:R-:W-:Y:S02]  /*4050*/  @!UPT UIADD3 URZ, UPT, UPT, URZ, URZ, URZ ;  /* 0x000000fffffff290 */ /* 0x000fe4000fffe0ff */
[C---:B------:R-:W-:Y:S02]  /*4060*/  @P0 R2UR.BROADCAST UR17, R4.reuse ;  /* 0x00000000041102ca */ /* 0x040fe400008e0000 */
[----:B------:R-:W-:Y:S01]  /*4070*/  ELECT P0, URZ, PT ;  /* 0x0000000000ff782f */ /* 0x000fe20003800000 */
[----:B--2---:R-:W-:Y:S02]  /*4080*/  UIADD3 UR4, UPT, UPT, UR16, 0xc0, URZ ;  /* 0x000000c010047890 */ /* 0x004fe4000fffe0ff */
[----:B------:R-:W-:Y:S01]  /*4090*/  UIADD3 UR8, UPT, UPT, UR18, 0x100, URZ ;  /* 0x0000010012087890 */ /* 0x000fe2000fffe0ff */
[----:B------:R1:W-:Y:S01]  /*40a0*/  UTCHMMA gdesc[UR6], gdesc[UR12], tmem[UR14], tmem[UR40], idesc[UR41], UPT ;  /* 0x00ff280c060075ea */ /* 0x0003e2000b80000e */
[----:B------:R-:W-:Y:S05]  /*40b0*/  UMOV UR15, 0x20004020 ;  /* 0x20004020000f7882 */ /* 0x000fea0000000000 */
[----:B------:R2:W-:Y:S01]  /*40c0*/  UTCHMMA gdesc[UR4], gdesc[UR10], tmem[UR19], tmem[UR38], idesc[UR39], UPT ;  /* 0x00ff260a040075ea */ /* 0x0005e2000b800013 */
[----:B-1----:R-:W-:Y:S02]  /*40d0*/  UIADD3 UR6, UPT, UPT, UR16, 0x100, URZ ;  /* 0x0000010010067890 */ /* 0x002fe4000fffe0ff */
[----:B------:R-:W-:Y:S02]  /*40e0*/  UIADD3 UR14, UPT, UPT, UR18, 0x140, URZ ;  /* 0x00000140120e7890 */ /* 0x000fe4000fffe0ff */
[----:B------:R-:W-:Y:S02]  /*40f0*/  UIADD3 UR12, UPT, UPT, UR18, 0x180, URZ ;  /* 0x00000180120c7890 */ /* 0x000fe4000fffe0ff */
[----:B--2---:R-:W-:Y:S01]  /*4100*/  UIADD3 UR4, UPT, UPT, UR16, 0x140, URZ ;  /* 0x0000014010047890 */ /* 0x004fe2000fffe0ff */
[C---:B------:R-:W-:Y:S02]  /*4110*/  @P0 R2UR.BROADCAST UR19, R4.reuse ;  /* 0x00000000041302ca */ /* 0x040fe400008e0000 */
[----:B------:R-:W-:Y:S01]  /*4120*/  ELECT P0, URZ, PT ;  /* 0x0000000000ff782f */ /* 0x000fe20003800000 */
[----:B------:R1:W-:Y:S01]  /*4130*/  UTCHMMA gdesc[UR6], gdesc[UR8], tmem[UR17], tmem[UR36], idesc[UR37], UPT ;  /* 0x00ff2408060075ea */ /* 0x0003e2000b800011 */
[----:B------:R-:W-:Y:S09]  /*4140*/  UIADD3 UR10, UPT, UPT, UR18, 0x1c0, URZ ;  /* 0x000001c0120a7890 */ /* 0x000ff2000fffe0ff */
[----:B------:R2:W-:Y:S01]  /*4150*/  UTCHMMA gdesc[UR4], gdesc[UR14], tmem[UR19], tmem[UR34], idesc[UR35], UPT ;  /* 0x00ff220e040075ea */ /* 0x0005e2000b800013 */
[----:B-1----:R-:W-:Y:S01]  /*4160*/  UIADD3 UR8, UPT, UPT, UR16, 0x180, URZ ;  /* 0x0000018010087890 */ /* 0x002fe2000fffe0ff */
[C---:B------:R-:W-:Y:S02]  /*4170*/  @P0 R2UR.BROADCAST UR17, R4.reuse ;  /* 0x00000000041102ca */ /* 0x040fe400008e0000 */
[----:B------:R-:W-:Y:S01]  /*4180*/  ELECT P0, URZ, PT ;  /* 0x0000000000ff782f */ /* 0x000fe20003800000 */
[----:B------:R-:W-:Y:S02]  /*4190*/  UIADD3 UR6, UPT, UPT, UR16, 0x1c0, URZ ;  /* 0x000001c010067890 */ /* 0x000fe4000fffe0ff */
[----:B--2---:R-:W-:Y:S10]  /*41a0*/  UIADD3 UR4, UPT, UPT, UR20, 0x30, URZ ;  /* 0x0000003014047890 */ /* 0x004ff4000fffe0ff */
[----:B------:R-:W-:Y:S01]  /*41b0*/  @P0 R2UR.BROADCAST UR14, R4 ;  /* 0x00000000040e02ca */ /* 0x000fe200008e0000 */
[----:B------:R-:W-:Y:S01]  /*41c0*/  UMOV UR5, UR23 ;  /* 0x0000001700057c82 */ /* 0x000fe20008000000 */
[----:B------:R3:W-:Y:S11]  /*41d0*/  UTCHMMA gdesc[UR8], gdesc[UR12], tmem[UR17], tmem[UR32], idesc[UR33], UPT ;  /* 0x00ff200c080075ea */ /* 0x0007f6000b800011 */
[----:B------:R3:W-:Y:S01]  /*41e0*/  UTCHMMA gdesc[UR6], gdesc[UR10], tmem[UR14], tmem[UR30], idesc[UR31], UPT ;  /* 0x00ff1e0a060075ea */ /* 0x0007e2000b80000e */
[----:B------:R3:W-:Y:S01]  /*41f0*/  UTCBAR [UR4], URZ ;  /* 0x000000ff040073e9 */ /* 0x0007e200080000ff */
[----:B----4-:R-:W-:Y:S05]  /*4200*/  BRA.U UP3, `(.L_x_54) ;  /* 0xfffffff903d47547 */ /* 0x010fea000b83ffff */
.L_x_51:
[----:B---3--:R-:W-:Y:S01]  /*4210*/  UIADD3 UR4, UPT, UPT, UR27, 0x1, URZ ;  /* 0x000000011b047890 */ /* 0x008fe2000fffe0ff */
[----:B------:R-:W-:Y:S01]  /*4220*/  LOP3.LUT R3, R3, 0x1, RZ, 0x3c, !PT ;  /* 0x0000000103037812 */ /* 0x000fe200078e3cff */
[----:B------:R-:W-:Y:S02]  /*4230*/  UIADD3 UR5, UPT, UPT, UR28, 0xb0, URZ ;  /* 0x000000b01c057890 */ /* 0x000fe4000fffe0ff */
[----:B------:R-:W-:-:S04]  /*4240*/  UISETP.NE.AND UP0, UPT, UR4, 0x2, UPT ;  /* 0x000000020400788c */ /* 0x000fc8000bf05270 */
[----:B------:R-:W-:Y:S02]  /*4250*/  USEL UR6, URZ, 0x1, UP0 ;  /* 0x00000001ff067887 */ /* 0x000fe40008000000 */
[----:B------:R-:W-:Y:S01]  /*4260*/  USEL UR27, UR4, URZ, UP0 ;  /* 0x000000ff041b7287 */ /* 0x000fe20008000000 */
[----:B------:R2:W-:Y:S03]  /*4270*/  UTCBAR [UR5], URZ ;  /* 0x000000ff050073e9 */ /* 0x0005e600080000ff */
[----:B------:R-:W-:Y:S01]  /*4280*/  LOP3.LUT R8, R8, UR6, RZ, 0x3c, !PT ;  /* 0x0000000608087c12 */ /* 0x000fe2000f8e3cff */
[----:B------:R-:W-:Y:S07]  /*4290*/  @P3 BRA `(.L_x_55) ;  /* 0xfffffff800443947 */ /* 0x000fee000383ffff */
[----:B------:R-:W3:Y:S01]  /*42a0*/  S2UR UR6, SR_CgaCtaId ;  /* 0x00000000000679c3 */ /* 0x000ee20000008800 */
[----:B------:R-:W-:Y:S01]  /*42b0*/  ELECT P0, URZ, PT ;  /* 0x0000000000ff782f */ /* 0x000fe20003800000 */
[----:B-1----:R-:W-:Y:S01]  /*42c0*/  IMAD.MOV.U32 R0, RZ, RZ, 0x1 ;  /* 0x00000001ff007424 */ /* 0x002fe200078e00ff */
[----:B------:R-:W-:Y:S01]  /*42d0*/  UIADD3 UR24, UPT, UPT, UR24, 0xc0, URZ ;  /* 0x000000c018187890 */ /* 0x000fe2000fffe0ff */
[----:B------:R-:W-:Y:S01]  /*42e0*/  SHF.L.U32 R2, R8, 0x1f, RZ ;  /* 0x0000001f08027819 */ /* 0x000fe200000006ff */
[----:B------:R-:W-:-:S03]  /*42f0*/  UMOV UR4, 0x40 ;  /* 0x0000004000047882 */ /* 0x000fc60000000000 */
[----:B------:R-:W-:Y:S01]  /*4300*/  UVIRTCOUNT.DEALLOC.SMPOOL 0x80 ;  /* 0x000000800000784c */ /* 0x000fe20000000000 */
[----:B---3--:R-:W-:Y:S02]  /*4310*/  ULEA UR6, UR6, UR4, 0x18 ;  /* 0x0000000406067291 */ /* 0x008fe4000f8ec0ff */
[----:B------:R-:W-:-:S07]  /*4320*/  ULEA UR4, UR27, UR24, 0x3 ;  /* 0x000000181b047291 */ /* 0x000fce000f8e18ff */
[----:B------:R1:W-:Y:S02]  /*4330*/  @P0 STS.U8 [UR6+0x1c], R0 ;  /* 0x00001c00ff000988 */ /* 0x0003e40008000006 */
[----:B------:R-:W3:Y:S02]  /*4340*/  SYNCS.PHASECHK.TRANS64.TRYWAIT P0, [UR4], R2 ;  /* 0x00000002ff0075a7 */ /* 0x000ee40008001104 */
[----:B-1-3--:R-:W-:Y:S05]  /*4350*/  @!P0 BRA `(.L_x_56) ;  /* 0x0000004c00808947 */ /* 0x00afea0003800000 */
.L_x_133:
[----:B------:R-:W-:-:S04]  /*4360*/  UIADD3 UR4, UPT, UPT, UR27, 0x1, URZ ;  /* 0x000000011b047890 */ /* 0x000fc8000fffe0ff */
[----:B------:R-:W-:-:S04]  /*4370*/  UISETP.NE.AND UP0, UPT, UR4, 0x2, UPT ;  /* 0x000000020400788c */ /* 0x000fc8000bf05270 */
[----:B--2---:R-:W-:Y:S02]  /*4380*/  USEL UR5, URZ, 0x1, UP0 ;  /* 0x00000001ff057887 */ /* 0x004fe40008000000 */
[----:B------:R-:W-:-:S04]  /*4390*/  USEL UR4, UR4, URZ, UP0 ;  /* 0x000000ff04047287 */ /* 0x000fc80008000000 */
[----:B------:R-:W-:Y:S01]  /*43a0*/  ULEA UR4, UR4, UR24, 0x3 ;  /* 0x0000001804047291 */ /* 0x000fe2000f8e18ff */
[----:B-1----:R-:W-:-:S04]  /*43b0*/  LOP3.LUT R2, R8, UR5, RZ, 0x3c, !PT ;  /* 0x0000000508027c12 */ /* 0x002fc8000f8e3cff */
[----:B------:R-:W-:-:S04]  /*43c0*/  SHF.L.U32 R2, R2, 0x1f, RZ ;  /* 0x0000001f02027819 */ /* 0x000fc800000006ff */
[----:B------:R-:W1:Y:S02]  /*43d0*/  SYNCS.PHASECHK.TRANS64.TRYWAIT P0, [UR4], R2 ;  /* 0x00000002ff0075a7 */ /* 0x000e640008001104 */
[----:B-1----:R-:W-:Y:S05]  /*43e0*/  @!P0 BRA `(.L_x_57) ;  /* 0x0000004c00748947 */ /* 0x002fea0003800000 */
.L_x_135:
[----:B------:R-:W-:Y:S01]  /*43f0*/  NOP ;  /* 0x0000000000007918 */ /* 0x000fe20000000000 */
[----:B-1----:R-:W1:Y:S01]  /*4400*/  LDS R0, [UR6+0x14] ;  /* 0x00001406ff007984 */ /* 0x002e620008000800 */
[----:B------:R-:W-:Y:S01]  /*4410*/  LOP3.LUT R3, R9, 0xffff, RZ, 0xc0, !PT ;  /* 0x0000ffff09037812 */ /* 0x000fe200078ec0ff */
[----:B------:R-:W-:-:S03]  /*4420*/  IMAD.MOV.U32 R2, RZ, RZ, 0xffff ;  /* 0x0000ffffff027424 */ /* 0x000fc600078e00ff */
[----:B------:R-:W-:-:S04]  /*4430*/  SHF.R.U32.HI R3, RZ, 0x5, R3 ;  /* 0x00000005ff037819 */ /* 0x000fc80000011603 */
[----:B------:R-:W-:-:S04]  /*4440*/  SHF.L.U32 R2, R2, R3, RZ ;  /* 0x0000000302027219 */ /* 0x000fc800000006ff */
[----:B-1----:R-:W-:-:S04]  /*4450*/  LOP3.LUT R0, R0, R2, RZ, 0xc0, !PT ;  /* 0x0000000200007212 */ /* 0x002fc800078ec0ff */
[----:B------:R-:W-:Y:S01]  /*4460*/  ISETP.NE.AND P0, PT, R0, R2, PT ;  /* 0x000000020000720c */ /* 0x000fe20003f05270 */
[----:B------:R-:W-:-:S05]  /*4470*/  IMAD.MOV.U32 R0, RZ, RZ, 0x1 ;  /* 0x00000001ff007424 */ /* 0x000fca00078e00ff */
[----:B------:R-:W-:-:S07]  /*4480*/  SHF.L.U32 R0, R0, R3, RZ ;  /* 0x0000000300007219 */ /* 0x000fce00000006ff */
[----:B------:R-:W-:Y:S05]  /*4490*/  @P0 BRA `(.L_x_58) ;  /* 0x00000000005c0947 */ /* 0x000fea0003800000 */
[----:B------:R-:W1:Y:S02]  /*44a0*/  LDS R3, [UR6+0x18] ;  /* 0x00001806ff037984 */ /* 0x000e640008000800 */
[----:B-1----:R-:W-:-:S04]  /*44b0*/  LOP3.LUT R3, R3, R0, RZ, 0xc0, !PT ;  /* 0x0000000003037212 */ /* 0x002fc800078ec0ff */
[----:B------:R-:W-:-:S13]  /*44c0*/  ISETP.NE.AND P0, PT, R3, R0, PT ;  /* 0x000000000300720c */ /* 0x000fda0003f05270 */
[----:B------:R-:W-:Y:S05]  /*44d0*/  @P0 BRA `(.L_x_59) ;  /* 0x0000000000400947 */ /* 0x000fea0003800000 */
[----:B------:R-:W-:Y:S01]  /*44e0*/  R2UR UR4, R2 ;  /* 0x00000000020472ca */ /* 0x000fe200000e0000 */
[----:B------:R-:W1:Y:S01]  /*44f0*/  S2R R3, SR_LANEID ;  /* 0x0000000000037919 */ /* 0x000e620000000000 */
[----:B------:R-:W-:-:S04]  /*4500*/  LOP3.LUT R0, RZ, R0, RZ, 0x33, !PT ;  /* 0x00000000ff007212 */ /* 0x000fc800078e33ff */
[----:B------:R-:W2:Y:S07]  /*4510*/  REDUX UR7, R0 ;  /* 0x00000000000773c4 */ /* 0x000eae0000000000 */
[----:B------:R-:W-:-:S03]  /*4520*/  ULOP3.LUT UR5, URZ, UR4, URZ, 0x33, !UPT ;  /* 0x00000004ff057292 */ /* 0x000fc6000f8e33ff */
[----:B------:R-:W-:Y:S02]  /*4530*/  VOTEU.ANY UR4, UPT, PT ;  /* 0x0000000000047886 */ /* 0x000fe400038e0100 */
[----:B------:R-:W-:Y:S01]  /*4540*/  UFLO.U32 UR4, UR4 ;  /* 0x00000004000472bd */ /* 0x000fe200080e0000 */
[----:B------:R-:W-:-:S04]  /*4550*/  IMAD.U32 R2, RZ, RZ, UR5 ;  /* 0x00000005ff027e24 */ /* 0x000fc8000f8e00ff */
[----:B------:R-:W3:Y:S02]  /*4560*/  REDUX UR8, R2 ;  /* 0x00000000020873c4 */ /* 0x000ee40000000000 */
[----:B------:R4:W-:Y:S01]  /*4570*/  UTCATOMSWS.AND URZ, UR5 ;  /* 0x0000000500ff79e3 */ /* 0x0009e20008000000 */
[----:B--2---:R-:W-:Y:S01]  /*4580*/  IMAD.U32 R0, RZ, RZ, UR7 ;  /* 0x00000007ff007e24 */ /* 0x004fe2000f8e00ff */
[----:B-1----:R-:W-:Y:S01]  /*4590*/  ISETP.EQ.U32.AND P0, PT, R3, UR4, PT ;  /* 0x0000000403007c0c */ /* 0x002fe2000bf02070 */
[----:B---3--:R-:W-:-:S12]  /*45a0*/  IMAD.U32 R2, RZ, RZ, UR8 ;  /* 0x00000008ff027e24 */ /* 0x008fd8000f8e00ff */
[----:B------:R4:W-:Y:S04]  /*45b0*/  @P0 ATOMS.AND RZ, [UR6+0x14], R2 ;  /* 0x00001402ffff098c */ /* 0x0009e8000a800006 */
[----:B------:R4:W-:Y:S01]  /*45c0*/  @P0 ATOMS.AND RZ, [UR6+0x18], R0 ;  /* 0x00001800ffff098c */ /* 0x0009e2000a800006 */
[----:B------:R-:W-:Y:S05]  /*45d0*/  BRA `(.L_x_60) ;  /* 0x0000000000147947 */ /* 0x000fea0003800000 */
.L_x_59:
[----:B------:R-:W-:Y:S02]  /*45e0*/  MOV R2, 0x4600 ;  /* 0x0000460000027802 */ /* 0x000fe40000000f00 */
[----:B-----5:R-:W-:Y:S05]  /*45f0*/  CALL.REL.NOINC `($__internal_0_$__cuda_sm10x_tcgen05_guardrail_trap_col_being_dealloced_not_returned_by_alloc) ;  /* 0x0000004c00e87944 */ /* 0x020fea0003c00000 */
[----:B------:R-:W-:Y:S05]  /*4600*/  BRA `(.L_x_60) ;  /* 0x0000000000087947 */ /* 0x000fea0003800000 */
.L_x_58:
[----:B------:R-:W-:Y:S02]  /*4610*/  MOV R2, 0x4630 ;  /* 0x0000463000027802 */ /* 0x000fe40000000f00 */
[----:B-----5:R-:W-:Y:S05]  /*4620*/  CALL.REL.NOINC `($__internal_2_$__cuda_sm10x_tcgen05_guardrail_trap_unallocated_columns_being_dealloced) ;  /* 0x0000004c00f47944 */ /* 0x020fea0003c00000 */
.L_x_60:
[----:B------:R-:W-:Y:S01]  /*4630*/  NOP ;  /* 0x0000000000007918 */ /* 0x000fe20000000000 */
[----:B----4-:R-:W-:Y:S05]  /*4640*/  EXIT ;  /* 0x000000000000794d */ /* 0x010fea0003800000 */
.L_x_44:
[----:B------:R-:W2:Y:S01]  /*4650*/  LDCU UR5, c[0x0][0x384] ;  /* 0x00007080ff0577ac */ /* 0x000ea20008000800 */
[----:B------:R-:W-:Y:S02]  /*4660*/  UISETP.NE.OR UP0, UPT, UR15, 0x3, !UP2 ;  /* 0x000000030f00788c */ /* 0x000fe4000d705670 */
[----:B--2---:R-:W-:-:S07]  /*4670*/  UIADD3 UR5, UPT, UPT, UR5, 0x3f, URZ ;  /* 0x0000003f05057890 */ /* 0x004fce000fffe0ff */
[----:B------:R-:W-:Y:S05]  /*4680*/  BRA.U UP0, `(.L_x_61) ;  /* 0x0000001500a47547 */ /* 0x000fea000b800000 */
[----:B------:R-:W2:Y:S01]  /*4690*/  LDCU UR46, c[0x0][0x388] ;  /* 0x00007100ff2e77ac */ /* 0x000ea20008000800 */
[----:B------:R-:W3:Y:S01]  /*46a0*/  S2UR UR7, SR_CgaCtaId ;  /* 0x00000000000779c3 */ /* 0x000ee20000008800 */
[----:B------:R-:W-:Y:S01]  /*46b0*/  R2UR UR44, R52 ;  /* 0x00000000342c72ca */ /* 0x000fe200000e0000 */
[----:B------:R-:W-:Y:S01]  /*46c0*/  IMAD.MOV.U32 R12, RZ, RZ, 0x1 ;  /* 0x00000001ff0c7424 */ /* 0x000fe200078e00ff */
[----:B------:R-:W-:Y:S01]  /*46d0*/  USHF.R.S32.HI UR4, URZ, 0x1f, UR5 ;  /* 0x0000001fff047899 */ /* 0x000fe20008011405 */
[----:B------:R-:W-:Y:S01]  /*46e0*/  R2UR UR43, R53 ;  /* 0x00000000352b72ca */ /* 0x000fe200000e0000 */
[----:B------:R-:W-:Y:S01]  /*46f0*/  UMOV UR24, 0x400 ;  /* 0x0000040000187882 */ /* 0x000fe20000000000 */
[----:B------:R-:W4:Y:S01]  /*4700*/  LDCU UR36, c[0x0][0x370] ;  /* 0x00006e00ff2477ac */ /* 0x000f220008000800 */
[----:B------:R-:W-:Y:S01]  /*4710*/  IMAD.MOV.U32 R11, RZ, RZ, RZ ;  /* 0x000000ffff0b7224 */ /* 0x000fe200078e00ff */
[----:B------:R-:W1:Y:S01]  /*4720*/  LDC.64 R18, c[0x0][0x348] ;  /* 0x0000d200ff127b82 */ /* 0x000e620000000a00 */
[----:B------:R-:W-:Y:S01]  /*4730*/  IMAD.MOV.U32 R8, RZ, RZ, 0x2000 ;  /* 0x00002000ff087424 */ /* 0x000fe200078e00ff */
[----:B------:R-:W-:Y:S01]  /*4740*/  ULEA.HI UR4, UR4, UR5, URZ, 0x6 ;  /* 0x0000000504047291 */ /* 0x000fe2000f8f30ff */
[----:B------:R-:W4:Y:S03]  /*4750*/  LDCU.128 UR32, c[0x0][0xc10] ;  /* 0x00018200ff2077ac */ /* 0x000f260008000c00 */
[----:B------:R-:W-:Y:S01]  /*4760*/  USHF.R.S32.HI UR28, URZ, 0x6, UR4 ;  /* 0x00000006ff1c7899 */ /* 0x000fe20008011404 */
[----:B--2---:R-:W-:Y:S01]  /*4770*/  IMAD.U32 R0, RZ, RZ, UR46 ;  /* 0x0000002eff007e24 */ /* 0x004fe2000f8e00ff */
[----:B------:R-:W2:Y:S04]  /*4780*/  LDCU UR31, c[0x0][0x374] ;  /* 0x00006e80ff1f77ac */ /* 0x000ea80008000800 */
[----:B------:R-:W-:Y:S01]  /*4790*/  IABS R0, R0 ;  /* 0x0000000000007213 */ /* 0x000fe20000000000 */
[----:B------:R-:W-:Y:S01]  /*47a0*/  IMAD.U32 R5, RZ, RZ, UR28 ;  /* 0x0000001cff057e24 */ /* 0x000fe2000f8e00ff */
[----:B------:R-:W4:Y:S02]  /*47b0*/  LDCU UR4, c[0x0][0xc30] ;  /* 0x00018600ff0477ac */ /* 0x000f240008000800 */
[----:B------:R-:W-:-:S02]  /*47c0*/  R2UR UR26, R0 ;  /* 0x00000000001a72ca */ /* 0x000fc400000e0000 */
[-C--:B------:R-:W-:Y:S01]  /*47d0*/  IABS R2, R5.reuse ;  /* 0x0000000500027213 */ /* 0x080fe20000000000 */
[----:B---3--:R-:W-:Y:S01]  /*47e0*/  ULEA UR24, UR7, UR24, 0x18 ;  /* 0x0000001807187291 */ /* 0x008fe2000f8ec0ff */
[----:B------:R-:W-:Y:S01]  /*47f0*/  IABS R5, R5 ;  /* 0x0000000500057213 */ /* 0x000fe20000000000 */
[----:B------:R-:W3:Y:S01]  /*4800*/  LDCU UR17, c[0x0][0xc0c] ;  /* 0x00018180ff1177ac */ /* 0x000ee20008000800 */
[----:B------:R-:W-:Y:S02]  /*4810*/  R2UR UR27, R2 ;  /* 0x00000000021b72ca */ /* 0x000fe400000e0000 */
[----:B------:R-:W3:Y:S01]  /*4820*/  LDC.64 R2, c[0x0][0x988] ;  /* 0x00026200ff027b82 */ /* 0x000ee20000000a00 */
[----:B------:R-:W3:Y:S01]  /*4830*/  LDCU UR50, c[0x0][0xc20] ;  /* 0x00018400ff3277ac */ /* 0x000ee20008000800 */
[----:B------:R-:W-:-:S03]  /*4840*/  IMAD.MOV R5, RZ, RZ, -R5 ;  /* 0x000000ffff057224 */ /* 0x000fc600078e0a05 */
[----:B------:R-:W1:Y:S01]  /*4850*/  I2F.RP R0, UR26 ;  /* 0x0000001a00007d06 */ /* 0x000e620008209400 */
[----:B------:R-:W3:Y:S01]  /*4860*/  LDCU UR30, c[0x0][0x38c] ;  /* 0x00007180ff1e77ac */ /* 0x000ee20008000800 */
[----:B------:R-:W-:Y:S01]  /*4870*/  R2UR UR45, R5 ;  /* 0x00000000052d72ca */ /* 0x000fe200000e0000 */
[----:B----4-:R-:W-:Y:S02]  /*4880*/  UISETP.NE.AND UP3, UPT, UR4, 0x1, UPT ;  /* 0x000000010400788c */ /* 0x010fe4000bf65270 */
[----:B------:R-:W-:-:S03]  /*4890*/  UIMAD.WIDE.U32 UR10, UR36, UR32, URZ ;  /* 0x00000020240a72a5 */ /* 0x000fc6000f8e00ff */
[----:B------:R-:W4:Y:S01]  /*48a0*/  I2F.RP R4, UR27 ;  /* 0x0000001b00047d06 */ /* 0x000f220008209400 */
[----:B--2---:R-:W-:Y:S02]  /*48b0*/  UIMAD.WIDE.U32 UR12, UR31, UR35, URZ ;  /* 0x000000231f0c72a5 */ /* 0x004fe4000f8e00ff */
[----:B------:R-:W-:Y:S02]  /*48c0*/  UIADD3 UR42, UPT, UPT, UR24, 0xa8, URZ ;  /* 0x000000a8182a7890 */ /* 0x000fe4000fffe0ff */
[----:B-1----:R-:W-:Y:S02]  /*48d0*/  UISETP.GE.AND UP2, UPT, UR39, 0x1, UPT ;  /* 0x000000012700788c */ /* 0x002fe4000bf46270 */
[----:B------:R-:W-:Y:S01]  /*48e0*/  UISETP.NE.AND UP0, UPT, UR39, 0x1, UPT ;  /* 0x000000012700788c */ /* 0x000fe2000bf05270 */
[----:B------:R-:W1:Y:S01]  /*48f0*/  MUFU.RCP R0, R0 ;  /* 0x0000000000007308 */ /* 0x000e620000001000 */
[----:B------:R-:W-:Y:S01]  /*4900*/  UMOV UR41, UR11 ;  /* 0x0000000b00297c82 */ /* 0x000fe20008000000 */
[----:B------:R-:W-:Y:S01]  /*4910*/  UMOV UR40, UR13 ;  /* 0x0000000d00287c82 */ /* 0x000fe20008000000 */
[----:B---3--:R-:W-:Y:S01]  /*4920*/  ISETP.NE.U32.AND P0, PT, R2, RZ, PT ;  /* 0x000000ff0200720c */ /* 0x008fe20003f05070 */
[----:B------:R-:W-:-:S02]  /*4930*/  UISETP.NE.AND UP2, UPT, UR17, 0x1, UPT ;  /* 0x000000011100788c */ /* 0x000fc4000bf45270 */
[----:B------:R-:W-:Y:S01]  /*4940*/  UISETP.NE.AND UP0, UPT, UR34, 0x1, UPT ;  /* 0x000000012200788c */ /* 0x000fe2000bf05270 */
[----:B------:R-:W-:Y:S01]  /*4950*/  ISETP.NE.AND.EX P0, PT, R3, RZ, PT, P0 ;  /* 0x000000ff0300720c */ /* 0x000fe20003f05300 */
[----:B----4-:R-:W2:Y:S01]  /*4960*/  MUFU.RCP R4, R4 ;  /* 0x0000000400047308 */ /* 0x010ea20000001000 */
[----:B------:R-:W3:Y:S01]  /*4970*/  LDC.64 R2, c[0x0][0x990] ;  /* 0x00026400ff027b82 */ /* 0x000ee20000000a00 */
[----:B------:R-:W-:Y:S01]  /*4980*/  UMOV UR25, URZ ;  /* 0x000000ff00197c82 */ /* 0x000fe20008000000 */
[----:B------:R-:W-:Y:S01]  /*4990*/  UPLOP3.LUT UP1, UPT, UPT, UPT, UPT, 0x40, 0x4 ;  /* 0x000000000004789c */ /* 0x000fe20003f2e870 */
[----:B------:R-:W4:Y:S01]  /*49a0*/  LDCU.64 UR18, c[0x0][0xc28] ;  /* 0x00018500ff1277ac */ /* 0x000f220008000a00 */
[----:B-1----:R-:W-:Y:S01]  /*49b0*/  VIADD R0, R0, 0xffffffe ;  /* 0x0ffffffe00007836 */ /* 0x002fe20000000000 */
[----:B------:R-:W-:Y:S02]  /*49c0*/  UPRMT UR42, URZ, 0x654, UR42 ;  /* 0x00000654ff2a7896 */ /* 0x000fe4000800002a */
[----:B------:R-:W-:-:S02]  /*49d0*/  USHF.R.U32.HI UR41, URZ, UR33, UR41 ;  /* 0x00000021ff297299 */ /* 0x000fc40008011629 */
[----:B------:R-:W-:Y:S01]  /*49e0*/  USHF.R.U32.HI UR40, URZ, UR50, UR40 ;  /* 0x00000032ff287299 */ /* 0x000fe20008011628 */
[----:B------:R-:W1:Y:S01]  /*49f0*/  F2I.FTZ.U32.TRUNC.NTZ R0, R0 ;  /* 0x0000000000007305 */ /* 0x000e62000021f000 */
[----:B------:R-:W-:Y:S01]  /*4a00*/  UISETP.NE.AND UP2, UPT, UR46, URZ, UPT ;  /* 0x000000ff2e00728c */ /* 0x000fe2000bf45270 */
[----:B--2---:R-:W-:Y:S01]  /*4a10*/  VIADD R4, R4, 0xffffffe ;  /* 0x0ffffffe04047836 */ /* 0x004fe20000000000 */
[----:B------:R-:W-:Y:S02]  /*4a20*/  UISETP.NE.AND UP0, UPT, UR30, URZ, UPT ;  /* 0x000000ff1e00728c */ /* 0x000fe4000bf05270 */
[----:B------:R-:W-:Y:S01]  /*4a30*/  UISETP.NE.AND UP6, UPT, UR28, URZ, UPT ;  /* 0x000000ff1c00728c */ /* 0x000fe2000bfc5270 */
[----:B------:R-:W-:Y:S02]  /*4a40*/  VOTEU.ANY UP5, P0 ;  /* 0x0000000000ff7886 */ /* 0x000fe400000a0100 */
[----:B------:R-:W2:Y:S01]  /*4a50*/  F2I.FTZ.U32.TRUNC.NTZ R4, R4 ;  /* 0x0000000400047305 */ /* 0x000ea2000021f000 */
[----:B-1----:R-:W-:-:S02]  /*4a60*/  R2UR UR5, R0 ;  /* 0x00000000000572ca */ /* 0x002fc400000e0000 */
[----:B--2---:R-:W-:-:S11]  /*4a70*/  R2UR UR7, R4 ;  /* 0x00000000040772ca */ /* 0x004fd600000e0000 */
[----:B------:R-:W-:-:S04]  /*4a80*/  UIADD3 UR4, UPT, UPT, URZ, -UR5, URZ ;  /* 0x80000005ff047290 */ /* 0x000fc8000fffe0ff */
[----:B------:R-:W-:-:S03]  /*4a90*/  UIMAD UR6, UR4, UR26, URZ ;  /* 0x0000001a040672a4 */ /* 0x000fc6000f8e02ff */
[----:B------:R-:W-:Y:S01]  /*4aa0*/  UMOV UR4, URZ ;  /* 0x000000ff00047c82 */ /* 0x000fe20008000000 */
[----:B------:R-:W-:Y:S02]  /*4ab0*/  UIADD3 UR8, UPT, UPT, URZ, -UR7, URZ ;  /* 0x80000007ff087290 */ /* 0x000fe4000fffe0ff */
[----:B------:R-:W-:Y:S02]  /*4ac0*/  UIMAD.WIDE.U32 UR4, UR5, UR6, UR4 ;  /* 0x00000006050472a5 */ /* 0x000fe4000f8e0004 */
[----:B------:R-:W-:Y:S01]  /*4ad0*/  UIMAD UR8, UR8, UR27, URZ ;  /* 0x0000001b080872a4 */ /* 0x000fe2000f8e02ff */
[----:B------:R-:W-:-:S03]  /*4ae0*/  UMOV UR6, URZ ;  /* 0x000000ff00067c82 */ /* 0x000fc60008000000 */
[----:B------:R-:W-:Y:S01]  /*4af0*/  UIMAD.WIDE.U32 UR6, UR7, UR8, UR6 ;  /* 0x00000008070672a5 */ /* 0x000fe2000f8e0006 */
[----:B------:R-:W-:-:S06]  /*4b00*/  UMOV UR37, UR5 ;  /* 0x0000000500257c82 */ /* 0x000fcc0008000000 */
[----:B---34-:R-:W-:-:S05]  /*4b10*/  UMOV UR38, UR7 ;  /* 0x0000000700267c82 */ /* 0x018fca0008000000 */
.L_x_70:
[----:B------:R-:W-:Y:S04]  /*4b20*/  SHF.L.U32 R4, R11, 0x1f, RZ ;  /* 0x0000001f0b047819 */ /* 0x000fe800000006ff */
[----:B-1----:R-:W1:Y:S02]  /*4b30*/  SYNCS.PHASECHK.TRANS64.TRYWAIT P0, [UR24+0xa0], R4 ;  /* 0x0000a004ff0075a7 */ /* 0x002e640008001118 */
[----:B-1----:R-:W-:Y:S05]  /*4b40*/  @!P0 BRA `(.L_x_62) ;  /* 0x0000004400b48947 */ /* 0x002fea0003800000 */
.L_x_137:
[----:B-1----:R-:W1:Y:S01]  /*4b50*/  LDS.128 R4, [UR24+0xe0] ;  /* 0x0000e018ff047984 */ /* 0x002e620008000c00 */
[----:B------:R-:W-:Y:S01]  /*4b60*/  UISETP.GE.AND UP0, UPT, UR39, 0x1, UPT ;  /* 0x000000012700788c */ /* 0x000fe2000bf06270 */
[----:B------:R-:W-:Y:S01]  /*4b70*/  @!PT LDS RZ, [RZ] ;  /* 0x00000000fffff984 */ /* 0x000fe20000000800 */
[----:B------:R-:W-:Y:S01]  /*4b80*/  @!PT LDS RZ, [RZ] ;  /* 0x00000000fffff984 */ /* 0x000fe20000000800 */
[----:B------:R-:W-:Y:S01]  /*4b90*/  @!PT LDS RZ, [RZ] ;  /* 0x00000000fffff984 */ /* 0x000fe20000000800 */
[----:B------:R-:W-:Y:S01]  /*4ba0*/  @!PT LDS RZ, [RZ] ;  /* 0x00000000fffff984 */ /* 0x000fe20000000800 */
[----:B------:R2:W-:Y:S06]  /*4bb0*/  MEMBAR.ALL.CTA ;  /* 0x0000000000007992 */ /* 0x0005ec0000008000 */
[----:B--2---:R-:W2:Y:S02]  /*4bc0*/  FENCE.VIEW.ASYNC.S ;  /* 0x00000000000073c6 */ /* 0x004ea40000000000 */
[----:B--2---:R-:W-:Y:S01]  /*4bd0*/  SYNCS.ARRIVE.TRANS64.RED.A1T0 RZ, [UR42], RZ ;  /* 0x000000ffffff79a7 */ /* 0x004fe2000810042a */
[----:B-1----:R-:W-:Y:S11]  /*4be0*/  LOP3.LUT P0, RZ, R6, 0x1, RZ, 0xc0, !PT ;  /* 0x0000000106ff7812 */ /* 0x002ff6000780c0ff */
[----:B------:R-:W-:Y:S02]  /*4bf0*/  @!UPT UIADD3 URZ, UPT, UPT, URZ, URZ, URZ ;  /* 0x000000fffffff290 */ /* 0x000fe4000fffe0ff */
[----:B------:R-:W-:Y:S01]  /*4c00*/  VOTEU.ANY UP2, P0 ;  /* 0x0000000000ff7886 */ /* 0x000fe20000040100 */
[----:B------:R-:W-:Y:S11]  /*4c10*/  PLOP3.LUT P0, PT, PT, PT, UP2, 0x80, 0x8 ;  /* 0x000000000008781c */ /* 0x000ff60003f0f028 */
[----:B------:R-:W-:Y:S02]  /*4c20*/  @!UPT UIADD3 URZ, UPT, UPT, URZ, URZ, URZ ;  /* 0x000000fffffff290 */ /* 0x000fe4000fffe0ff */
[----:B------:R-:W-:Y:S02]  /*4c30*/  @P0 MOV R9, R4 ;  /* 0x0000000400090202 */ /* 0x000fe40000000f00 */
[----:B------:R-:W-:Y:S02]  /*4c40*/  @P0 LOP3.LUT R0, R5, 0xffff, RZ, 0xc0, !PT ;  /* 0x0000ffff05000812 */ /* 0x000fe400078ec0ff */
[----:B------:R-:W-:Y:S02]  /*4c50*/  @P0 R2UR UR5, R9 ;  /* 0x00000000090502ca */ /* 0x000fe400000e0000 */
[----:B------:R-:W-:Y:S11]  /*4c60*/  @P0 R2UR UR4, R0 ;  /* 0x00000000000402ca */ /* 0x000ff600000e0000 */
[----:B------:R-:W-:Y:S02]  /*4c70*/  @UP2 UMOV UR16, UR5 ;  /* 0x0000000500102c82 */ /* 0x000fe40008000000 */
[----:B------:R-:W-:Y:S01]  /*4c80*/  @UP2 UMOV UR15, UR4 ;  /* 0x00000004000f2c82 */ /* 0x000fe20008000000 */
[----:B------:R-:W-:Y:S05]  /*4c90*/  BRA.U !UP0, `(.L_x_63) ;  /* 0x0000000108c07547 */ /* 0x000fea000b800000 */
[----:B------:R-:W-:Y:S02]  /*4ca0*/  UIMAD.WIDE.U32 UR8, UR15, UR35, URZ ;  /* 0x000000230f0872a5 */ /* 0x000fe4000f8e00ff */
[----:B------:R-:W-:Y:S02]  /*4cb0*/  UP2UR UR14, UPR, URZ, 0x4 ;  /* 0x00000004ff0e7883 */ /* 0x000fe40008000000 */
[----:B------:R-:W-:Y:S02]  /*4cc0*/  UISETP.NE.AND UP2, UPT, UR34, 0x1, UPT ;  /* 0x000000012200788c */ /* 0x000fe4000bf45270 */
[----:B------:R-:W-:Y:S02]  /*4cd0*/  UIMAD.WIDE.U32 UR10, UR16, UR32, URZ ;  /* 0x00000020100a72a5 */ /* 0x000fe4000f8e00ff */
[----:B------:R-:W-:Y:S02]  /*4ce0*/  USEL UR4, UR31, UR40, !UP2 ;  /* 0x000000281f047287 */ /* 0x000fe4000d000000 */
[----:B------:R-:W-:Y:S02]  /*4cf0*/  UISETP.NE.AND UP0, UPT, UR17, 0x1, UPT ;  /* 0x000000011100788c */ /* 0x000fe4000bf05270 */
[----:B------:R-:W-:Y:S02]  /*4d00*/  UP2UR UR23, UPR, URZ, 0x2 ;  /* 0x00000002ff177883 */ /* 0x000fe40008000000 */
[----:B------:R-:W-:Y:S02]  /*4d10*/  UISETP.NE.AND UP1, UPT, UR39, 0x1, UPT ;  /* 0x000000012700788c */ /* 0x000fe4000bf25270 */
[----:B------:R-:W-:Y:S02]  /*4d20*/  UIMAD.WIDE.U32 UR12, UR4, UR18, URZ ;  /* 0x00000012040c72a5 */ /* 0x000fe4000f8e00ff */
[----:B------:R-:W-:Y:S01]  /*4d30*/  USEL UR7, UR36, UR41, !UP0 ;  /* 0x0000002924077287 */ /* 0x000fe2000c000000 */
[----:B------:R-:W-:Y:S02]  /*4d40*/  UMOV UR5, UR9 ;  /* 0x0000000900057c82 */ /* 0x000fe40008000000 */
[----:B------:R-:W-:Y:S02]  /*4d50*/  USHF.R.U32.HI UR6, URZ, UR50, UR5 ;  /* 0x00000032ff067299 */ /* 0x000fe40008011605 */
[----:B------:R-:W-:Y:S02]  /*4d60*/  UIMAD.WIDE.U32 UR20, UR7, UR18, URZ ;  /* 0x00000012071472a5 */ /* 0x000fe4000f8e00ff */
[----:B------:R-:W-:Y:S02]  /*4d70*/  USEL UR6, UR15, UR6, !UP2 ;  /* 0x000000060f067287 */ /* 0x000fe4000d000000 */
[----:B------:R-:W-:Y:S01]  /*4d80*/  UISETP.NE.AND UP2, UPT, UR14, URZ, UPT ;  /* 0x000000ff0e00728c */ /* 0x000fe2000bf45270 */
[----:B------:R-:W-:Y:S01]  /*4d90*/  UMOV UR5, UR11 ;  /* 0x0000000b00057c82 */ /* 0x000fe20008000000 */
[----:B------:R-:W-:Y:S02]  /*4da0*/  UIMAD.WIDE.U32 UR10, UR6, UR18, URZ ;  /* 0x00000012060a72a5 */ /* 0x000fe4000f8e00ff */
[----:B------:R-:W-:Y:S03]  /*4db0*/  USHF.R.U32.HI UR8, URZ, UR33, UR5 ;  /* 0x00000021ff087299 */ /* 0x000fe60008011605 */
[----:B------:R-:W-:Y:S02]  /*4dc0*/  UMOV UR5, UR13 ;  /* 0x0000000d00057c82 */ /* 0x000fe40008000000 */
[----:B------:R-:W-:Y:S03]  /*4dd0*/  @UP1 USHF.R.U32.HI UR4, URZ, UR19, UR5 ;  /* 0x00000013ff041299 */ /* 0x000fe60008011605 */
[----:B------:R-:W-:Y:S01]  /*4de0*/  UMOV UR5, UR21 ;  /* 0x0000001500057c82 */ /* 0x000fe20008000000 */
[----:B------:R-:W-:Y:S02]  /*4df0*/  UIMAD UR4, UR39, UR4, URZ ;  /* 0x00000004270472a4 */ /* 0x000fe4000f8e02ff */
[----:B------:R-:W-:Y:S02]  /*4e00*/  @UP1 USHF.R.U32.HI UR7, URZ, UR19, UR5 ;  /* 0x00000013ff071299 */ /* 0x000fe40008011605 */
[----:B------:R-:W-:Y:S02]  /*4e10*/  USEL UR5, UR16, UR8, !UP0 ;  /* 0x0000000810057287 */ /* 0x000fe4000c000000 */
[----:B------:R-:W-:Y:S02]  /*4e20*/  UIMAD UR8, UR39, UR7, URZ ;  /* 0x00000007270872a4 */ /* 0x000fe4000f8e02ff */
[----:B------:R-:W-:Y:S03]  /*4e30*/  UISETP.GE.AND UP0, UPT, UR6, UR4, UPT ;  /* 0x000000040600728c */ /* 0x000fe6000bf06270 */
[----:B------:R-:W-:Y:S01]  /*4e40*/  UMOV UR4, UR11 ;  /* 0x0000000b00047c82 */ /* 0x000fe20008000000 */
[----:B------:R-:W-:Y:S02]  /*4e50*/  UISETP.GE.OR UP0, UPT, UR5, UR8, UP0 ;  /* 0x000000080500728c */ /* 0x000fe40008706670 */
[----:B------:R-:W-:Y:S02]  /*4e60*/  USHF.R.U32.HI UR4, URZ, UR19, UR4 ;  /* 0x00000013ff047299 */ /* 0x000fe40008011604 */
[----:B------:R-:W-:Y:S02]  /*4e70*/  UIMAD.WIDE.U32 UR8, UR5, UR18, URZ ;  /* 0x00000012050872a5 */ /* 0x000fe4000f8e00ff */
[----:B------:R-:W-:Y:S04]  /*4e80*/  USEL UR10, UR6, UR4, !UP1 ;  /* 0x00000004060a7287 */ /* 0x000fe8000c800000 */
[----:B------:R-:W-:Y:S01]  /*4e90*/  UIADD3 UR11, UPT, UPT, -UR10, URZ, URZ ;  /* 0x000000ff0a0b7290 */ /* 0x000fe2000fffe1ff */
[----:B------:R-:W-:Y:S02]  /*4ea0*/  @!UP0 UMOV UR4, UR9 ;  /* 0x0000000900048c82 */ /* 0x000fe40008000000 */
[----:B------:R-:W-:Y:S02]  /*4eb0*/  @!UP0 USHF.R.U32.HI UR4, URZ, UR19, UR4 ;  /* 0x00000013ff048299 */ /* 0x000fe40008011604 */
[----:B------:R-:W-:Y:S02]  /*4ec0*/  UIMAD UR8, UR39, UR11, UR6 ;  /* 0x0000000b270872a4 */ /* 0x000fe4000f8e0206 */
[----:B------:R-:W-:Y:S02]  /*4ed0*/  @!UP0 USEL UR4, UR5, UR4, !UP1 ;  /* 0x0000000405048287 */ /* 0x000fe4000c800000 */
[----:B------:R-:W-:Y:S02]  /*4ee0*/  UISETP.NE.AND UP1, UPT, UR23, URZ, UPT ;  /* 0x000000ff1700728c */ /* 0x000fe4000bf25270 */
[----:B------:R-:W-:Y:S02]  /*4ef0*/  @!UP0 UIMAD UR8, UR7, UR8, UR4 ;  /* 0x00000008070882a4 */ /* 0x000fe4000f8e0204 */
[----:B------:R-:W-:Y:S02]  /*4f00*/  @!UP0 UIADD3 UR9, UPT, UPT, UR10, -UR4, URZ ;  /* 0x800000040a098290 */ /* 0x000fe4000fffe0ff */
[----:B------:R-:W-:Y:S02]  /*4f10*/  UIADD3 UR4, UPT, UPT, -UR5, URZ, URZ ;  /* 0x000000ff05047290 */ /* 0x000fe4000fffe1ff */
[----:B------:R-:W-:Y:S02]  /*4f20*/  UIADD3 UR7, UPT, UPT, -UR6, URZ, URZ ;  /* 0x000000ff06077290 */ /* 0x000fe4000fffe1ff */
[----:B------:R-:W-:Y:S02]  /*4f30*/  @!UP0 UIMAD UR6, UR9, UR39, UR5 ;  /* 0x00000027090682a4 */ /* 0x000fe4000f8e0205 */
[----:B------:R-:W-:Y:S02]  /*4f40*/  UIMAD UR16, UR17, UR4, UR16 ;  /* 0x00000004111072a4 */ /* 0x000fe4000f8e0210 */
[----:B------:R-:W-:Y:S01]  /*4f50*/  UIMAD UR15, UR34, UR7, UR15 ;  /* 0x00000007220f72a4 */ /* 0x000fe2000f8e020f */
[----:B------:R-:W-:Y:S02]  /*4f60*/  @!UP0 UMOV UR5, UR8 ;  /* 0x0000000800058c82 */ /* 0x000fe40008000000 */
[----:B------:R-:W-:Y:S02]  /*4f70*/  UIMAD UR16, UR5, UR17, UR16 ;  /* 0x00000011051072a4 */ /* 0x000fe4000f8e0210 */
[----:B------:R-:W-:Y:S11]  /*4f80*/  UIMAD UR15, UR6, UR34, UR15 ;  /* 0x00000022060f72a4 */ /* 0x000ff6000f8e020f */
[----:B------:R-:W-:Y:S01]  /*4f90*/  @!UPT UIADD3 URZ, UPT, UPT, URZ, URZ, URZ ;  /* 0x000000fffffff290 */ /* 0x000fe2000fffe0ff */
.L_x_63:
[----:B------:R-:W1:Y:S01]  /*4fa0*/  @!UP3 LDCU.128 UR8, c[0x0][0xc10] ;  /* 0x00018200ff08b7ac */ /* 0x000e620008000c00 */
[----:B------:R-:W-:Y:S04]  /*4fb0*/  MOV R0, UR22 ;  /* 0x0000001600007c02 */ /* 0x000fe80008000f00 */
[----:B------:R-:W-:Y:S01]  /*4fc0*/  IABS R0, R0 ;  /* 0x0000000000007213 */ /* 0x000fe20000000000 */
[----:B------:R-:W2:Y:S01]  /*4fd0*/  @!UP3 LDCU UR5, c[0x0][0xc0c] ;  /* 0x00018180ff05b7ac */ /* 0x000ea20008000800 */
[----:B-1----:R-:W-:Y:S07]  /*4fe0*/  UIMAD.WIDE.U32 UR6, UR16, UR8, URZ ;  /* 0x00000008100672a5 */ /* 0x002fee000f8e00ff */
[----:B------:R-:W-:Y:S01]  /*4ff0*/  @!UP3 UMOV UR4, UR7 ;  /* 0x000000070004bc82 */ /* 0x000fe20008000000 */
[----:B--2---:R-:W-:Y:S02]  /*5000*/  @!UP3 UISETP.NE.AND UP0, UPT, UR5, 0x1, UPT ;  /* 0x000000010500b88c */ /* 0x004fe4000bf05270 */
[----:B------:R-:W-:Y:S02]  /*5010*/  @!UP3 USHF.R.U32.HI UR4, URZ, UR9, UR4 ;  /* 0x00000009ff04b299 */ /* 0x000fe40008011604 */
[----:B------:R-:W-:Y:S02]  /*5020*/  UIMAD.WIDE.U32 UR6, UR15, UR11, URZ ;  /* 0x0000000b0f0672a5 */ /* 0x000fe4000f8e00ff */
[----:B------:R-:W-:Y:S02]  /*5030*/  @!UP3 USEL UR8, UR16, UR4, !UP0 ;  /* 0x000000041008b287 */ /* 0x000fe4000c000000 */
[----:B------:R-:W-:Y:S03]  /*5040*/  @!UP3 UISETP.NE.AND UP0, UPT, UR10, 0x1, UPT ;  /* 0x000000010a00b88c */ /* 0x000fe6000bf05270 */
[----:B------:R-:W-:Y:S02]  /*5050*/  @!UP3 UMOV UR6, UR7 ;  /* 0x000000070006bc82 */ /* 0x000fe40008000000 */
[----:B------:R-:W1:Y:S02]  /*5060*/  @!UP3 LDCU UR4, c[0x0][0xc20] ;  /* 0x00018400ff04b7ac */ /* 0x000e640008000800 */
[----:B-1----:R-:W-:Y:S04]  /*5070*/  @!UP3 USHF.R.U32.HI UR6, URZ, UR4, UR6 ;  /* 0x00000004ff06b299 */ /* 0x002fe80008011606 */
[----:B------:R-:W-:Y:S04]  /*5080*/  @!UP3 USEL UR6, UR15, UR6, !UP0 ;  /* 0x000000060f06b287 */ /* 0x000fe8000c000000 */
[----:B------:R-:W-:Y:S02]  /*5090*/  @!UP3 UIADD3 UR4, UPT, UPT, -UR8, UR6, URZ ;  /* 0x000000060804b290 */ /* 0x000fe4000fffe1ff */
[----:B------:R-:W-:Y:S02]  /*50a0*/  @!UP3 UIADD3 UR6, UPT, UPT, UR8, -UR6, URZ ;  /* 0x800000060806b290 */ /* 0x000fe4000fffe0ff */
[----:B------:R-:W-:Y:S02]  /*50b0*/  @!UP3 UIMAD UR16, UR4, UR5, UR16 ;  /* 0x000000050410b2a4 */ /* 0x000fe4000f8e0210 */
[----:B------:R-:W-:Y:S01]  /*50c0*/  @!UP3 UIMAD UR15, UR6, UR10, UR15 ;  /* 0x0000000a060fb2a4 */ /* 0x000fe2000f8e020f */
[----:B------:R-:W-:Y:S11]  /*50d0*/  BRA.U UP1, `(.L_x_64) ;  /* 0x0000000101107547 */ /* 0x000ff6000b800000 */
[----:B------:R-:W-:Y:S04]  /*50e0*/  MOV R10, UR47 ;  /* 0x0000002f000a7c02 */ /* 0x000fe80008000f00 */
[----:B------:R-:W-:Y:S04]  /*50f0*/  SHF.L.U32 R10, R10, 0x1f, RZ ;  /* 0x0000001f0a0a7819 */ /* 0x000fe800000006ff */
[----:B------:R-:W1:Y:S02]  /*5100*/  SYNCS.PHASECHK.TRANS64.TRYWAIT P1, [UR24+0x98], R10 ;  /* 0x0000980aff0075a7 */ /* 0x000e640008021118 */
[----:B-1----:R-:W-:Y:S05]  /*5110*/  @!P1 BRA `(.L_x_65) ;  /* 0x0000004000589947 */ /* 0x002fea0003800000 */
.L_x_64:
[----:B------:R-:W-:Y:S01]  /*5120*/  UISETP.NE.AND UP1, UPT, UR46, URZ, UPT ;  /* 0x000000ff2e00728c */ /* 0x000fe2000bf25270 */
[----:B------:R-:W-:Y:S01]  /*5130*/  R2UR UR4, R0 ;  /* 0x00000000000472ca */ /* 0x000fe200000e0000 */
[----:B------:R-:W-:Y:S01]  /*5140*/  USHF.L.U32 UR11, UR29, 0x6, URZ ;  /* 0x000000061d0b7899 */ /* 0x000fe200080006ff */
[----:B-1----:R-:W-:Y:S05]  /*5150*/  IMAD.U32 R10, RZ, RZ, UR30 ;  /* 0x0000001eff0a7e24 */ /* 0x002fea000f8e00ff */
[----:B------:R-:W-:Y:S04]  /*5160*/  IABS R10, R10 ;  /* 0x0000000a000a7213 */ /* 0x000fe80000000000 */
[----:B------:R-:W1:Y:S02]  /*5170*/  I2F.RP R14, R10 ;  /* 0x0000000a000e7306 */ /* 0x000e640000209400 */
[----:B------:R-:W-:Y:S07]  /*5180*/  UIMAD.WIDE.U32 UR6, UR38, UR4, URZ ;  /* 0x00000004260672a5 */ /* 0x000fee000f8e00ff */
[----:B------:R-:W-:Y:S02]  /*5190*/  UMOV UR12, UR7 ;  /* 0x00000007000c7c82 */ /* 0x000fe40008000000 */
[----:B------:R-:W-:Y:S04]  /*51a0*/  UIMAD UR4, UR12, UR45, UR4 ;  /* 0x0000002d0c0472a4 */ /* 0x000fe8000f8e0204 */
[----:B------:R-:W-:Y:S01]  /*51b0*/  UISETP.GT.U32.AND UP0, UPT, UR27, UR4, UPT ;  /* 0x000000041b00728c */ /* 0x000fe2000bf04070 */
[----:B-1----:R-:W1:Y:S10]  /*51c0*/  MUFU.RCP R14, R14 ;  /* 0x0000000e000e7308 */ /* 0x002e740000001000 */
[----:B------:R-:W-:Y:S02]  /*51d0*/  @!UP0 UIADD3 UR4, UPT, UPT, UR4, -UR27, URZ ;  /* 0x8000001b04048290 */ /* 0x000fe4000fffe0ff */
[----:B------:R-:W-:Y:S02]  /*51e0*/  @!UP0 UIADD3 UR12, UPT, UPT, UR12, 0x1, URZ ;  /* 0x000000010c0c8890 */ /* 0x000fe4000fffe0ff */
[----:B------:R-:W-:Y:S02]  /*51f0*/  UISETP.GE.U32.AND UP0, UPT, UR4, UR27, UPT ;  /* 0x0000001b0400728c */ /* 0x000fe4000bf06070 */
[----:B------:R-:W-:Y:S01]  /*5200*/  ULOP3.LUT UR4, UR22, UR28, URZ, 0x3c, !UPT ;  /* 0x0000001c16047292 */ /* 0x000fe2000f8e3cff */
[----:B-1----:R-:W-:Y:S04]  /*5210*/  VIADD R14, R14, 0xffffffe ;  /* 0x0ffffffe0e0e7836 */ /* 0x002fe80000000000 */
[----:B------:R1:W2:Y:S04]  /*5220*/  F2I.FTZ.U32.TRUNC.NTZ R15, R14 ;  /* 0x0000000e000f7305 */ /* 0x0002a8000021f000 */
[----:B------:R-:W-:Y:S02]  /*5230*/  @UP0 UIADD3 UR12, UPT, UPT, UR12, 0x1, URZ ;  /* 0x000000010c0c0890 */ /* 0x000fe4000fffe0ff */
[----:B------:R-:W-:Y:S01]  /*5240*/  UISETP.GE.AND UP0, UPT, UR4, URZ, UPT ;  /* 0x000000ff0400728c */ /* 0x000fe2000bf06270 */
[----:B-1----:R-:W-:Y:S02]  /*5250*/  HFMA2 R14, -RZ, RZ, 0, 0 ;  /* 0x00000000ff0e7431 */ /* 0x002fe400000001ff */
[--C-:B--2---:R-:W-:Y:S08]  /*5260*/  IMAD.MOV R9, RZ, RZ, -R15.reuse ;  /* 0x000000ffff097224 */ /* 0x104ff000078e0a0f */
[----:B------:R-:W-:Y:S02]  /*5270*/  @!UP0 UIADD3 UR12, UPT, UPT, -UR12, URZ, URZ ;  /* 0x000000ff0c0c8290 */ /* 0x000fe4000fffe1ff */
[----:B------:R-:W-:Y:S01]  /*5280*/  @!UP6 ULOP3.LUT UR12, URZ, UR28, URZ, 0x33, !UPT ;  /* 0x0000001cff0ce292 */ /* 0x000fe2000f8e33ff */
[----:B------:R-:W-:Y:S05]  /*5290*/  IMAD R9, R9, R10, RZ ;  /* 0x0000000a09097224 */ /* 0x000fea00078e02ff */
[----:B------:R-:W-:Y:S02]  /*52a0*/  IMAD.U32 R0, RZ, RZ, UR12 ;  /* 0x0000000cff007e24 */ /* 0x000fe4000f8e00ff */
[----:B------:R-:W-:Y:S03]  /*52b0*/  IMAD.HI.U32 R15, R15, R9, R14 ;  /* 0x000000090f0f7227 */ /* 0x000fe600078e000e */
[----:B------:R-:W-:Y:S04]  /*52c0*/  IABS R0, R0 ;  /* 0x0000000000007213 */ /* 0x000fe80000000000 */
[----:B------:R-:W-:Y:S11]  /*52d0*/  R2UR UR4, R0 ;  /* 0x00000000000472ca */ /* 0x000ff600000e0000 */
[----:B------:R-:W-:Y:S02]  /*52e0*/  @!UPT UIADD3 URZ, UPT, UPT, URZ, URZ, URZ ;  /* 0x000000fffffff290 */ /* 0x000fe4000fffe0ff */
[----:B------:R-:W-:Y:S07]  /*52f0*/  UIMAD.WIDE.U32 UR6, UR37, UR4, URZ ;  /* 0x00000004250672a5 */ /* 0x000fee000f8e00ff */
[----:B------:R-:W-:Y:S02]  /*5300*/  UMOV UR13, UR7 ;  /* 0x00000007000d7c82 */ /* 0x000fe40008000000 */
[----:B------:R-:W-:Y:S04]  /*5310*/  UIADD3 UR5, UPT, UPT, -UR13, URZ, URZ ;  /* 0x000000ff0d057290 */ /* 0x000fe8000fffe1ff */
[----:B------:R-:W-:Y:S04]  /*5320*/  UIMAD UR4, UR26, UR5, UR4 ;  /* 0x000000051a0472a4 */ /* 0x000fe8000f8e0204 */
[----:B------:R-:W-:Y:S11]  /*5330*/  UISETP.GT.U32.AND UP0, UPT, UR26, UR4, UPT ;  /* 0x000000041a00728c */ /* 0x000ff6000bf04070 */
[----:B------:R-:W-:Y:S02]  /*5340*/  @!UP0 UIADD3 UR4, UPT, UPT, UR4, -UR26, URZ ;  /* 0x8000001a04048290 */ /* 0x000fe4000fffe0ff */
[----:B------:R-:W-:Y:S02]  /*5350*/  @!UP0 UIADD3 UR13, UPT, UPT, UR13, 0x1, URZ ;  /* 0x000000010d0d8890 */ /* 0x000fe4000fffe0ff */
[----:B------:R-:W-:Y:S02]  /*5360*/  UISETP.GE.U32.AND UP0, UPT, UR4, UR26, UPT ;  /* 0x0000001a0400728c */ /* 0x000fe4000bf06070 */
[----:B------:R-:W-:Y:S09]  /*5370*/  ULOP3.LUT UR4, UR12, UR46, URZ, 0x3c, !UPT ;  /* 0x0000002e0c047292 */ /* 0x000ff2000f8e3cff */
[----:B------:R-:W-:Y:S02]  /*5380*/  @UP0 UIADD3 UR13, UPT, UPT, UR13, 0x1, URZ ;  /* 0x000000010d0d0890 */ /* 0x000fe4000fffe0ff */
[----:B------:R-:W-:Y:S11]  /*5390*/  UISETP.GE.AND UP0, UPT, UR4, URZ, UPT ;  /* 0x000000ff0400728c */ /* 0x000ff6000bf06270 */
[----:B------:R-:W-:Y:S02]  /*53a0*/  @!UP0 UIADD3 UR13, UPT, UPT, -UR13, URZ, URZ ;  /* 0x000000ff0d0d8290 */ /* 0x000fe4000fffe1ff */
[----:B------:R-:W-:Y:S02]  /*53b0*/  @!UP1 ULOP3.LUT UR13, URZ, UR46, URZ, 0x33, !UPT ;  /* 0x0000002eff0d9292 */ /* 0x000fe4000f8e33ff */
[----:B------:R-:W-:Y:S02]  /*53c0*/  UISETP.NE.AND UP1, UPT, UR30, URZ, UPT ;  /* 0x000000ff1e00728c */ /* 0x000fe4000bf25270 */
[----:B------:R-:W-:Y:S02]  /*53d0*/  ULOP3.LUT UR4, UR13, UR30, URZ, 0x3c, !UPT ;  /* 0x0000001e0d047292 */ /* 0x000fe4000f8e3cff */
[----:B------:R-:W-:Y:S02]  /*53e0*/  IMAD.U32 R0, RZ, RZ, UR13 ;  /* 0x0000000dff007e24 */ /* 0x000fe4000f8e00ff */
[----:B------:R-:W-:Y:S02]  /*53f0*/  UISETP.GE.AND UP0, UPT, UR4, URZ, UPT ;  /* 0x000000ff0400728c */ /* 0x000fe4000bf06270 */
[----:B------:R-:W-:Y:S01]  /*5400*/  UIADD3 UR4, UPT, UPT, -UR12, URZ, URZ ;  /* 0x000000ff0c047290 */ /* 0x000fe2000fffe1ff */
[----:B------:R-:W-:Y:S03]  /*5410*/  IABS R0, R0 ;  /* 0x0000000000007213 */ /* 0x000fe60000000000 */
[----:B------:R-:W-:Y:S02]  /*5420*/  UIMAD UR5, UR28, UR4, UR22 ;  /* 0x000000041c0572a4 */ /* 0x000fe4000f8e0216 */
[----:B------:R-:W-:Y:S01]  /*5430*/  IMAD.HI.U32 R15, R15, R0, RZ ;  /* 0x000000000f0f7227 */ /* 0x000fe200078e00ff */
[----:B------:R-:W-:Y:S02]  /*5440*/  UIADD3 UR4, UPT, UPT, -UR13, URZ, URZ ;  /* 0x000000ff0d047290 */ /* 0x000fe4000fffe1ff */
[----:B------:R-:W-:Y:S01]  /*5450*/  USHF.L.U32 UR22, UR5, 0x6, URZ ;  /* 0x0000000605167899 */ /* 0x000fe200080006ff */
[----:B------:R-:W-:Y:S01]  /*5460*/  IMAD.MOV R9, RZ, RZ, -R15 ;  /* 0x000000ffff097224 */ /* 0x000fe200078e0a0f */
[----:B------:R-:W-:Y:S03]  /*5470*/  UIMAD UR12, UR46, UR4, UR12 ;  /* 0x000000042e0c72a4 */ /* 0x000fe6000f8e020c */
[C---:B------:R-:W-:Y:S05]  /*5480*/  IMAD R0, R10.reuse, R9, R0 ;  /* 0x000000090a007224 */ /* 0x040fea00078e0200 */
[----:B------:R-:W-:Y:S11]  /*5490*/  ISETP.GT.U32.AND P1, PT, R10, R0, PT ;  /* 0x000000000a00720c */ /* 0x000ff60003f24070 */
[----:B------:R-:W-:Y:S02]  /*54a0*/  @!UPT UIADD3 URZ, UPT, UPT, URZ, URZ, URZ ;  /* 0x000000fffffff290 */ /* 0x000fe4000fffe0ff */
[----:B------:R-:W-:Y:S01]  /*54b0*/  @!P1 IADD3 R15, PT, PT, R15, 0x1, RZ ;  /* 0x000000010f0f9810 */ /* 0x000fe20007ffe0ff */
[----:B------:R-:W-:Y:S01]  /*54c0*/  @!P1 IMAD.IADD R0, R0, 0x1, -R10 ;  /* 0x0000000100009824 */ /* 0x000fe200078e0a0a */
[----:B------:R-:W-:Y:S04]  /*54d0*/  ISETP.NE.U32.AND P1, PT, R2, RZ, PT ;  /* 0x000000ff0200720c */ /* 0x000fe80003f25070 */
[----:B------:R-:W-:Y:S02]  /*54e0*/  ISETP.GE.U32.AND P2, PT, R0, R10, PT ;  /* 0x0000000a0000720c */ /* 0x000fe40003f46070 */
[----:B------:R-:W-:Y:S11]  /*54f0*/  ISETP.NE.AND.EX P1, PT, R3, RZ, PT, P1 ;  /* 0x000000ff0300720c */ /* 0x000ff60003f25310 */
[----:B------:R-:W-:Y:S01]  /*5500*/  @P2 VIADD R15, R15, 0x1 ;  /* 0x000000010f0f2836 */ /* 0x000fe20000000000 */
[----:B------:R-:W-:Y:S04]  /*5510*/  ISETP.NE.U32.AND P2, PT, R2, RZ, PT ;  /* 0x000000ff0200720c */ /* 0x000fe80003f45070 */
[----:B------:R-:W-:Y:S02]  /*5520*/  R2UR UR14, R15 ;  /* 0x000000000f0e72ca */ /* 0x000fe400000e0000 */
[----:B------:R-:W-:Y:S11]  /*5530*/  ISETP.NE.AND.EX P2, PT, R3, RZ, PT, P2 ;  /* 0x000000ff0300720c */ /* 0x000ff60003f45320 */
[----:B------:R-:W-:Y:S02]  /*5540*/  @!UP0 UIADD3 UR14, UPT, UPT, -UR14, URZ, URZ ;  /* 0x000000ff0e0e8290 */ /* 0x000fe4000fffe1ff */
[----:B------:R-:W-:Y:S04]  /*5550*/  @!UP1 ULOP3.LUT UR14, URZ, UR30, URZ, 0x33, !UPT ;  /* 0x0000001eff0e9292 */ /* 0x000fe8000f8e33ff */
[----:B------:R-:W-:Y:S04]  /*5560*/  UIADD3 UR6, UPT, UPT, -UR14, URZ, URZ ;  /* 0x000000ff0e067290 */ /* 0x000fe8000fffe1ff */
[----:B------:R-:W-:Y:S01]  /*5570*/  UIMAD UR13, UR30, UR6, UR13 ;  /* 0x000000061e0d72a4 */ /* 0x000fe2000f8e020d */
[----:B------:R-:W-:Y:S11]  /*5580*/  @!P2 BRA `(.L_x_66) ;  /* 0x000000000030a947 */ /* 0x000ff60003800000 */
[----:B------:R-:W-:Y:S01]  /*5590*/  UPLOP3.LUT UP4, UPT, UPT, UPT, UP5, 0x80, 0x8 ;  /* 0x000000000008789c */ /* 0x000fe20003f8f050 */
[----:B------:R-:W-:Y:S01]  /*55a0*/  MOV R59, 0x1 ;  /* 0x00000001003b7802 */ /* 0x000fe20000000f00 */
[----:B------:R-:W1:Y:S04]  /*55b0*/  LDCU.64 UR4, c[0x0][0x358] ;  /* 0x00006b00ff0477ac */ /* 0x000e680008000a00 */
[----:B------:R-:W-:Y:S11]  /*55c0*/  PLOP3.LUT P2, PT, PT, PT, UP4, 0x80, 0x8 ;  /* 0x000000000008781c */ /* 0x000ff60003f4f048 */
[----:B------:R-:W-:Y:S02]  /*55d0*/  @!UPT UIADD3 URZ, UPT, UPT, URZ, URZ, URZ ;  /* 0x000000fffffff290 */ /* 0x000fe4000fffe0ff */
[----:B------:R-:W2:Y:S01]  /*55e0*/  @P2 LDC.64 R14, c[0x0][0x988] ;  /* 0x00026200ff0e2b82 */ /* 0x000ea20000000a00 */
[----:B------:R-:W-:Y:S04]  /*55f0*/  @P2 IMAD R0, R16, R2, RZ ;  /* 0x0000000210002224 */ /* 0x000fe800078e02ff */
[----:B--2---:R-:W-:Y:S01]  /*5600*/  @P2 IMAD.WIDE R14, R0, 0x4, R14 ;  /* 0x00000004000e2825 */ /* 0x004fe200078e020e */
[----:B------:R-:W-:Y:S04]  /*5610*/  MOV R0, 0x1 ;  /* 0x0000000100007802 */ /* 0x000fe80000000f00 */
[----:B-1---5:R1:W5:Y:S01]  /*5620*/  @P2 LDG.E R26, desc[UR4][R14.64] ;  /* 0x000000040e1a2981 */ /* 0x022362000c1e1900 */
[----:B------:R-:W-:Y:S01]  /*5630*/  @!P2 PRMT R59, R0, 0x7610, R59 ;  /* 0x00007610003ba816 */ /* 0x000fe2000000003b */
[----:B-1----:R-:W2:Y:S06]  /*5640*/  @!P2 LDC R26, c[0x0][0x980] ;  /* 0x00026000ff1aab82 */ /* 0x002eac0000000800 */
.L_x_66:
[----:B--2--5:R-:W-:Y:S01]  /*5650*/  @!P1 FSETP.EQ.AND P3, PT, R26, RZ, PT ;  /* 0x000000ff1a00920b */ /* 0x024fe20003f62000 */
[----:B------:R-:W-:Y:S01]  /*5660*/  @!UPT UIADD3 URZ, UPT, UPT, URZ, URZ, URZ ;  /* 0x000000fffffff290 */ /* 0x000fe2000fffe0ff */
[----:B------:R-:W-:Y:S11]  /*5670*/  @!P1 BRA `(.L_x_67) ;  /* 0x0000000000149947 */ /* 0x000ff60003800000 */
[----:B------:R-:W-:Y:S02]  /*5680*/  LOP3.LUT P1, RZ, R59, 0xff, RZ, 0xc0, !PT ;  /* 0x000000ff3bff7812 */ /* 0x000fe4000782c0ff */
[----:B------:R-:W-:Y:S04]  /*5690*/  PLOP3.LUT P3, PT, PT, PT, UP4, 0x80, 0x8 ;  /* 0x000000000008781c */ /* 0x000fe80003f6f048 */
[----:B------:R-:W-:Y:S07]  /*56a0*/  PLOP3.LUT P3, PT, P3, PT, PT, 0x8, 0x80 ;  /* 0x000000000080781c */ /* 0x000fee0001f6e170 */
[----:B------:R-:W-:Y:S11]  /*56b0*/  @P1 FSETP.EQ.AND P3, PT, R26, RZ, PT ;  /* 0x000000ff1a00120b */ /* 0x000ff60003f62000 */
[----:B------:R-:W-:Y:S02]  /*56c0*/  @!UPT UIADD3 URZ, UPT, UPT, URZ, URZ, URZ ;  /* 0x000000fffffff290 */ /* 0x000fe4000fffe0ff */
.L_x_67:
[----:B------:R-:W-:Y:S01]  /*56d0*/  ULEA UR5, UR25, UR24, 0x3 ;  /* 0x0000001819057291 */ /* 0x000fe2000f8e18ff */
[----:B------:R-:W-:Y:S02]  /*56e0*/  SHF.L.U32 R9, R12, 0x1f, RZ ;  /* 0x0000001f0c097819 */ /* 0x000fe400000006ff */
[----:B------:R-:W-:Y:S04]  /*56f0*/  ELECT P2, URZ, PT ;  /* 0x0000000000ff782f */ /* 0x000fe80003840000 */
[----:B------:R-:W-:Y:S02]  /*5700*/  PLOP3.LUT P2, PT, P3, P2, PT, 0xf2, 0x2f ;  /* 0x00000000002f781c */ /* 0x000fe40001f45e72 */
[----:B------:R-:W1:Y:S02]  /*5710*/  SYNCS.PHASECHK.TRANS64.TRYWAIT P1, [UR5+0x78], R9 ;  /* 0x00007809ff0075a7 */ /* 0x000e640008021105 */
[----:B-1----:R-:W-:Y:S09]  /*5720*/  @!P1 BRA `(.L_x_68) ;  /* 0x0000003800ec9947 */ /* 0x002ff20003800000 */
.L_x_140:
[----:B------:R-:W2:Y:S01]  /*5730*/  S2UR UR29, SR_CgaCtaId ;  /* 0x00000000001d79c3 */ /* 0x000ea20000008800 */
[----:B------:R-:W-:Y:S01]  /*5740*/  VOTEU.ALL UP0, P2 ;  /* 0x0000000000ff7886 */ /* 0x000fe20001000000 */
[----:B-1----:R-:W-:Y:S01]  /*5750*/  @!P2 IADD3 R9, P1, PT, R18, 0x680, RZ ;  /* 0x000006801209a810 */ /* 0x002fe20007f3e0ff */
[----:B------:R-:W-:Y:S01]  /*5760*/  UIADD3 UR6, UPT, UPT, UR25, 0x1, URZ ;  /* 0x0000000119067890 */ /* 0x000fe2000fffe0ff */
[----:B------:R-:W-:Y:S01]  /*5770*/  @P0 SHF.R.U32.HI R16, RZ, 0x10, R5 ;  /* 0x00000010ff100819 */ /* 0x000fe20000011605 */
[----:B------:R-:W-:Y:S01]  /*5780*/  UMOV UR48, 0x0 ;  /* 0x0000000000307882 */ /* 0x000fe20000000000 */
[----:B------:R-:W-:Y:S01]  /*5790*/  @!UP0 ULEA UR4, UR25, UR24, 0xd ;  /* 0x0000001819048291 */ /* 0x000fe2000f8e68ff */
[----:B------:R-:W-:Y:S01]  /*57a0*/  @!P2 IMAD.X R0, RZ, RZ, R19, P1 ;  /* 0x000000ffff00a224 */ /* 0x000fe200008e0613 */
[----:B------:R-:W-:Y:S01]  /*57b0*/  @!P2 R2UR UR7, R9 ;  /* 0x000000000907a2ca */ /* 0x000fe200000e0000 */
[----:B------:R-:W-:Y:S01]  /*57c0*/  UMOV UR49, 0x10000000 ;  /* 0x1000000000317882 */ /* 0x000fe20000000000 */
[----:B------:R-:W-:Y:S02]  /*57d0*/  @!UP0 UIADD3 UR8, UPT, UPT, UR4, 0x400, URZ ;  /* 0x0000040004088890 */ /* 0x000fe4000fffe0ff */
[----:B------:R-:W-:Y:S01]  /*57e0*/  UISETP.NE.AND UP0, UPT, UR6, 0x3, UPT ;  /* 0x000000030600788c */ /* 0x000fe2000bf05270 */
[----:B------:R-:W-:Y:S01]  /*57f0*/  @!P2 R2UR UR4, R0 ;  /* 0x000000000004a2ca */ /* 0x000fe200000e0000 */
[----:B------:R-:W-:Y:S02]  /*5800*/  @!P2 IMAD.MOV.U32 R0, RZ, RZ, 0x2000 ;  /* 0x00002000ff00a424 */ /* 0x000fe400078e00ff */
[----:B------:R-:W-:Y:S02]  /*5810*/  USEL UR6, UR6, URZ, UP0 ;  /* 0x000000ff06067287 */ /* 0x000fe40008000000 */
[----:B------:R-:W-:Y:S02]  /*5820*/  USEL UR23, URZ, 0x1, UP0 ;  /* 0x00000001ff177887 */ /* 0x000fe40008000000 */
[----:B------:R-:W-:Y:S01]  /*5830*/  VOTEU.ALL UP0, P2 ;  /* 0x0000000000ff7886 */ /* 0x000fe20001000000 */
[----:B------:R-:W-:Y:S03]  /*5840*/  IMAD.U32 R14, RZ, RZ, UR7 ;  /* 0x00000007ff0e7e24 */ /* 0x000fe6000f8e00ff */
[----:B------:R-:W-:Y:S01]  /*5850*/  LOP3.LUT R12, R12, UR23, RZ, 0x3c, !PT ;  /* 0x000000170c0c7c12 */ /* 0x000fe2000f8e3cff */
[----:B------:R-:W-:Y:S01]  /*5860*/  @!UP0 UMOV UR10, UR22 ;  /* 0x00000016000a8c82 */ /* 0x000fe20008000000 */
[----:B------:R-:W-:Y:S01]  /*5870*/  IMAD.U32 R15, RZ, RZ, UR4 ;  /* 0x00000004ff0f7e24 */ /* 0x000fe2000f8e00ff */
[----:B------:R-:W-:Y:S01]  /*5880*/  @!P2 R2UR UR20, R14 ;  /* 0x000000000e14a2ca */ /* 0x000fe200000e0000 */
[----:B------:R-:W-:Y:S01]  /*5890*/  UIADD3 UR4, UPT, UPT, UR5, 0x60, URZ ;  /* 0x0000006005047890 */ /* 0x000fe2000fffe0ff */
[----:B------:R-:W-:Y:S02]  /*58a0*/  SHF.L.U32 R9, R12, 0x1f, RZ ;  /* 0x0000001f0c097819 */ /* 0x000fe400000006ff */
[----:B------:R-:W-:Y:S01]  /*58b0*/  @!P2 R2UR UR21, R15 ;  /* 0x000000000f15a2ca */ /* 0x000fe200000e0000 */
[----:B--2---:R-:W-:Y:S03]  /*58c0*/  UPRMT UR7, UR29, 0x654, UR4 ;  /* 0x000006541d077896 */ /* 0x004fe60008000004 */
[----:B------:R-:W-:Y:S01]  /*58d0*/  @!UP0 UMOV UR9, UR4 ;  /* 0x0000000400098c82 */ /* 0x000fe20008000000 */
[----:B------:R-:W-:Y:S08]  /*58e0*/  ULEA UR4, UR6, UR24, 0x3 ;  /* 0x0000001806047291 */ /* 0x000ff0000f8e18ff */
[----:B------:R1:W-:Y:S01]  /*58f0*/  @!UP0 UTMALDG.5D [UR8], [UR20], desc[UR48] ;  /* 0x00003008140085b4 */ /* 0x0003e20008021000 */
[----:B------:R1:W-:Y:S01]  /*5900*/  @!P2 SYNCS.ARRIVE.TRANS64.RED.A0TR RZ, [UR5+0x60], R0 ;  /* 0x00006000ffffa9a7 */ /* 0x0003e20008300405 */
[----:B------:R-:W-:Y:S01]  /*5910*/  SYNCS.ARRIVE.TRANS64.RED.A1T0 RZ, [UR7], RZ ;  /* 0x000000ffffff79a7 */ /* 0x000fe20008100407 */
[----:B------:R-:W2:Y:S02]  /*5920*/  SYNCS.PHASECHK.TRANS64.TRYWAIT P1, [UR4+0x78], R9 ;  /* 0x00007809ff0075a7 */ /* 0x000ea40008021104 */
[----:B-12---:R-:W-:Y:S05]  /*5930*/  @!P1 BRA `(.L_x_69) ;  /* 0x0000003800809947 */ /* 0x006fea0003800000 */
.L_x_142:
[----:B------:R-:W2:Y:S01]  /*5940*/  S2UR UR23, SR_CgaCtaId ;  /* 0x00000000001779c3 */ /* 0x000ea20000008800 */
[----:B------:R-:W-:Y:S01]  /*5950*/  UIADD3 UR29, UPT, UPT, UR16, UR43, URZ ;  /* 0x0000002b101d7290 */ /* 0x000fe2000fffe0ff */
[----:B------:R-:W-:Y:S01]  /*5960*/  @!P2 IADD3 R4, P1, PT, R18, 0x680, RZ ;  /* 0x000006801204a810 */ /* 0x000fe20007f3e0ff */
[----:B------:R-:W-:Y:S01]  /*5970*/  UPLOP3.LUT UP1, UPT, UPT, UPT, UPT, 0x80, 0x8 ;  /* 0x000000000008789c */ /* 0x000fe20003f2f070 */
[----:B------:R-:W-:Y:S01]  /*5980*/  LOP3.LUT R11, R11, 0x1, RZ, 0x3c, !PT ;  /* 0x000000010b0b7812 */ /* 0x000fe200078e3cff */
[----:B------:R-:W-:Y:S01]  /*5990*/  VOTEU.ALL UP0, P2 ;  /* 0x0000000000ff7886 */ /* 0x000fe20001000000 */
[----:B------:R-:W-:Y:S01]  /*59a0*/  UMOV UR20, 0x0 ;  /* 0x0000000000147882 */ /* 0x000fe20000000000 */
[----:B-1----:R-:W-:Y:S01]  /*59b0*/  @!P2 IMAD.X R0, RZ, RZ, R19, P1 ;  /* 0x000000ffff00a224 */ /* 0x002fe200008e0613 */
[----:B------:R-:W-:Y:S02]  /*59c0*/  UMOV UR21, 0x10000000 ;  /* 0x1000000000157882 */ /* 0x000fe40000000000 */
[----:B------:R-:W-:Y:S02]  /*59d0*/  @!UP0 ULEA UR5, UR6, UR24, 0xd ;  /* 0x0000001806058291 */ /* 0x000fe4000f8e68ff */
[----:B------:R-:W-:Y:S02]  /*59e0*/  UIADD3 UR6, UPT, UPT, UR6, 0x1, URZ ;  /* 0x0000000106067890 */ /* 0x000fe4000fffe0ff */
[----:B------:R-:W-:Y:S02]  /*59f0*/  @!UP0 UIADD3 UR10, UPT, UPT, UR22, 0x20, URZ ;  /* 0x00000020160a8890 */ /* 0x000fe4000fffe0ff */
[----:B------:R-:W-:Y:S01]  /*5a00*/  @!UP0 UIADD3 UR8, UPT, UPT, UR5, 0x400, URZ ;  /* 0x0000040005088890 */ /* 0x000fe2000fffe0ff */
[----:B------:R-:W-:Y:S01]  /*5a10*/  @!P2 R2UR UR5, R0 ;  /* 0x000000000005a2ca */ /* 0x000fe200000e0000 */
[----:B------:R-:W-:Y:S02]  /*5a20*/  UISETP.NE.AND UP0, UPT, UR6, 0x3, UPT ;  /* 0x000000030600788c */ /* 0x000fe4000bf05270 */
[----:B------:R-:W-:Y:S02]  /*5a30*/  UIADD3 UR22, UPT, UPT, UR15, UR44, URZ ;  /* 0x0000002c0f167290 */ /* 0x000fe4000fffe0ff */
[----:B------:R-:W-:Y:S01]  /*5a40*/  USEL UR25, UR6, URZ, UP0 ;  /* 0x000000ff06197287 */ /* 0x000fe20008000000 */
[----:B------:R-:W-:Y:S02]  /*5a50*/  @!P2 R2UR UR6, R4 ;  /* 0x000000000406a2ca */ /* 0x000fe400000e0000 */
[----:B------:R-:W-:Y:S02]  /*5a60*/  PLOP3.LUT P0, PT, PT, PT, UP0, 0x80, 0x8 ;  /* 0x000000000008781c */ /* 0x000fe40003f0f008 */
[----:B------:R-:W-:Y:S02]  /*5a70*/  VOTEU.ALL UP0, P2 ;  /* 0x0000000000ff7886 */ /* 0x000fe40001000000 */
[----:B------:R-:W-:Y:S01]  /*5a80*/  SEL R0, RZ, 0x1, P0 ;  /* 0x00000001ff007807 */ /* 0x000fe20000000000 */
[----:B------:R-:W-:Y:S01]  /*5a90*/  IMAD.U32 R5, RZ, RZ, UR5 ;  /* 0x00000005ff057e24 */ /* 0x000fe2000f8e00ff */
[----:B------:R-:W-:Y:S02]  /*5aa0*/  UIADD3 UR5, UPT, UPT, UR4, 0x60, URZ ;  /* 0x0000006004057890 */ /* 0x000fe4000fffe0ff */
[----:B------:R-:W-:Y:S02]  /*5ab0*/  LOP3.LUT R12, R12, R0, RZ, 0x3c, !PT ;  /* 0x000000000c0c7212 */ /* 0x000fe400078e3cff */
[----:B------:R-:W-:Y:S01]  /*5ac0*/  @!P2 R2UR UR7, R5 ;  /* 0x000000000507a2ca */ /* 0x000fe200000e0000 */
[----:B------:R-:W-:Y:S02]  /*5ad0*/  IMAD.U32 R4, RZ, RZ, UR6 ;  /* 0x00000006ff047e24 */ /* 0x000fe4000f8e00ff */
[----:B------:R-:W-:Y:S01]  /*5ae0*/  @!UP0 UMOV UR9, UR5 ;  /* 0x0000000500098c82 */ /* 0x000fe20008000000 */
[----:B--2---:R-:W-:Y:S02]  /*5af0*/  UPRMT UR5, UR23, 0x654, UR5 ;  /* 0x0000065417057896 */ /* 0x004fe40008000005 */
[----:B------:R-:W-:Y:S11]  /*5b00*/  @!P2 R2UR UR6, R4 ;  /* 0x000000000406a2ca */ /* 0x000ff600000e0000 */
[----:B------:R-:W-:Y:S02]  /*5b10*/  @!UPT UIADD3 URZ, UPT, UPT, URZ, URZ, URZ ;  /* 0x000000fffffff290 */ /* 0x000fe4000fffe0ff */
[----:B------:R1:W-:Y:S01]  /*5b20*/  @!UP0 UTMALDG.5D [UR8], [UR6], desc[UR20] ;  /* 0x00001408060085b4 */ /* 0x0003e20008021000 */
[----:B------:R1:W-:Y:S01]  /*5b30*/  @!P2 SYNCS.ARRIVE.TRANS64.RED.A0TR RZ, [UR4+0x60], R8 ;  /* 0x00006008ffffa9a7 */ /* 0x0003e20008300404 */
[----:B------:R-:W-:Y:S01]  /*5b40*/  SYNCS.ARRIVE.TRANS64.RED.A1T0 RZ, [UR5], RZ ;  /* 0x000000ffffff79a7 */ /* 0x000fe20008100405 */
[----:B------:R-:W-:Y:S05]  /*5b50*/  BRA.U UP2, `(.L_x_70) ;  /* 0xffffffed02f07547 */ /* 0x000fea000b83ffff */
[----:B------:R-:W-:Y:S01]  /*5b60*/  UIADD3 UR5, UPT, UPT, UR24, 0x78, URZ ;  /* 0x0000007818057890 */ /* 0x000fe2000fffe0ff */
[----:B------:R-:W-:-:S03]  /*5b70*/  SHF.L.U32 R2, R12, 0x1f, RZ ;  /* 0x0000001f0c027819 */ /* 0x000fc600000006ff */
[----:B------:R-:W-:-:S09]  /*5b80*/  ULEA UR4, UR25, UR5, 0x3 ;  /* 0x0000000519047291 */ /* 0x000fd2000f8e18ff */
[----:B------:R-:W2:Y:S02]  /*5b90*/  SYNCS.PHASECHK.TRANS64.TRYWAIT P0, [UR4], R2 ;  /* 0x00000002ff0075a7 */ /* 0x000ea40008001104 */
[----:B--2---:R-:W-:Y:S05]  /*5ba0*/  @!P0 BRA `(.L_x_71) ;  /* 0x0000003400fc8947 */ /* 0x004fea0003800000 */
.L_x_144:
[----:B------:R-:W-:-:S04]  /*5bb0*/  UIADD3 UR4, UPT, UPT, UR25, 0x1, URZ ;  /* 0x0000000119047890 */ /* 0x000fc8000fffe0ff */
[----:B------:R-:W-:-:S04]  /*5bc0*/  UISETP.NE.AND UP0, UPT, UR4, 0x3, UPT ;  /* 0x000000030400788c */ /* 0x000fc8000bf05270 */
[----:B------:R-:W-:Y:S02]  /*5bd0*/  USEL UR4, UR4, URZ, UP0 ;  /* 0x000000ff04047287 */ /* 0x000fe40008000000 */
[----:B------:R-:W-:-:S04]  /*5be0*/  PLOP3.LUT P0, PT, PT, PT, UP0, 0x80, 0x8 ;  /* 0x000000000008781c */ /* 0x000fc80003f0f008 */
[----:B--2---:R-:W-:Y:S01]  /*5bf0*/  SEL R2, RZ, 0x1, P0 ;  /* 0x00000001ff027807 */ /* 0x004fe20000000000 */
[----:B------:R-:W-:-:S03]  /*5c00*/  IMAD.U32 R0, RZ, RZ, UR4 ;  /* 0x00000004ff007e24 */ /* 0x000fc6000f8e00ff */
[----:B------:R-:W-:Y:S01]  /*5c10*/  LOP3.LUT R12, R12, R2, RZ, 0x3c, !PT ;  /* 0x000000020c0c7212 */ /* 0x000fe200078e3cff */
[C---:B------:R-:W-:Y:S01]  /*5c20*/  VIADD R4, R0.reuse, 0x1 ;  /* 0x0000000100047836 */ /* 0x040fe20000000000 */
[----:B------:R-:W-:Y:S02]  /*5c30*/  LEA R2, R0, UR5, 0x3 ;  /* 0x0000000500027c11 */ /* 0x000fe4000f8e18ff */
[----:B------:R-:W-:Y:S02]  /*5c40*/  SHF.L.U32 R3, R12, 0x1f, RZ ;  /* 0x0000001f0c037819 */ /* 0x000fe400000006ff */
[----:B------:R-:W-:Y:S02]  /*5c50*/  ISETP.NE.AND P0, PT, R4, 0x3, PT ;  /* 0x000000030400780c */ /* 0x000fe40003f05270 */
[----:B------:R-:W2:Y:S02]  /*5c60*/  SYNCS.PHASECHK.TRANS64.TRYWAIT P1, [R2+URZ], R3 ;  /* 0x00000003020075a7 */ /* 0x000ea400080211ff */
[----:B------:R-:W-:-:S02]  /*5c70*/  SEL R0, RZ, 0x1, P0 ;  /* 0x00000001ff007807 */ /* 0x000fc40000000000 */
[----:B------:R-:W-:Y:S02]  /*5c80*/  SEL R4, R4, RZ, P0 ;  /* 0x000000ff04047207 */ /* 0x000fe40000000000 */
[----:B------:R-:W-:Y:S01]  /*5c90*/  LOP3.LUT R0, R12, R0, RZ, 0x3c, !PT ;  /* 0x000000000c007212 */ /* 0x000fe200078e3cff */
[----:B--2---:R-:W-:Y:S06]  /*5ca0*/  @!P1 BRA `(.L_x_72) ;  /* 0x0000003400d49947 */ /* 0x004fec0003800000 */
.L_x_145:
[----:B------:R-:W-:Y:S02]  /*5cb0*/  LEA R4, R4, UR5, 0x3 ;  /* 0x0000000504047c11 */ /* 0x000fe4000f8e18ff */
[----:B------:R-:W-:-:S07]  /*5cc0*/  SHF.L.U32 R0, R0, 0x1f, RZ ;  /* 0x0000001f00007819 */ /* 0x000fce00000006ff */
.L_x_73:
[----:B---3--:R3:W4:Y:S02]  /*5cd0*/  SYNCS.PHASECHK.TRANS64.TRYWAIT P0, [R4+URZ], R0 ;  /* 0x00000000040075a7 */ /* 0x00872400080011ff */
[----:B----4-:R-:W-:Y:S05]  /*5ce0*/  @!P0 NANOSLEEP.SYNCS 0x989680 ;  /* 0x009896800000895d */ /* 0x010fea0003900000 */
[----:B------:R-:W4:Y:S02]  /*5cf0*/  @!P0 SYNCS.PHASECHK.TRANS64 P0, [R4+URZ], R0 ;  /* 0x00000000040085a7 */ /* 0x000f2400080010ff */
[----:B-1--4-:R-:W-:Y:S05]  /*5d00*/  @P0 EXIT ;  /* 0x000000000000094d */ /* 0x012fea0003800000 */
[----:B------:R-:W-:Y:S05]  /*5d10*/  BRA `(.L_x_73) ;  /* 0xfffffffc00ec7947 */ /* 0x000fea000383ffff */
.L_x_61:
[----:B------:R-:W-:-:S06]  /*5d20*/  UISETP.GE.AND UP0, UPT, UR15, 0x4, UPT ;  /* 0x000000040f00788c */ /* 0x000fcc000bf06270 */
[----:B------:R-:W-:-:S13]  /*5d30*/  PLOP3.LUT P0, PT, PT, PT, UP0, 0x80, 0x8 ;  /* 0x000000000008781c */ /* 0x000fda0003f0f008 */
[----:B-1----:R-:W-:Y:S05]  /*5d40*/  @!P0 EXIT ;  /* 0x000000000000894d */ /* 0x002fea0003800000 */
[----:B------:R-:W1:Y:S08]  /*5d50*/  S2UR UR4, SR_CgaCtaId ;  /* 0x00000000000479c3 */ /* 0x000e700000008800 */
[----:B------:R-:W-:Y:S01]  /*5d60*/  BAR.SYNC.DEFER_BLOCKING 0x6, 0xa0 ;  /* 0x0182800000007b1d */ /* 0x000fe20000010000 */
[C---:B------:R-:W-:Y:S01]  /*5d70*/  IMAD.SHL.U32 R7, R58.reuse, 0x20, RZ ;  /* 0x000000203a077824 */ /* 0x040fe200078e00ff */
[----:B------:R-:W-:Y:S01]  /*5d80*/  SHF.R.U32.HI R6, RZ, 0x2, R58 ;  /* 0x00000002ff067819 */ /* 0x000fe2000001163a */
[C---:B------:R-:W-:Y:S01]  /*5d90*/  IMAD.SHL.U32 R57, R58.reuse, 0x4, RZ ;  /* 0x000000043a397824 */ /* 0x040fe200078e00ff */
[----:B------:R-:W-:Y:S01]  /*5da0*/  USHF.R.S32.HI UR54, URZ, 0x1f, UR5 ;  /* 0x0000001fff367899 */ /* 0x000fe20008011405 */
[C---:B------:R-:W-:Y:S01]  /*5db0*/  R2P PR, R58.reuse, 0x6 ;  /* 0x000000063a007804 */ /* 0x040fe20000000000 */
[----:B------:R-:W-:Y:S01]  /*5dc0*/  UMOV UR50, 0x400 ;  /* 0x0000040000327882 */ /* 0x000fe20000000000 */
[----:B------:R-:W2:Y:S01]  /*5dd0*/  LDCU.64 UR6, c[0x0][0x988] ;  /* 0x00013100ff0677ac */ /* 0x000ea20008000a00 */
[----:B------:R-:W3:Y:S01]  /*5de0*/  LDC.64 R48, c[0x0][0x988] ;  /* 0x00026200ff307b82 */ /* 0x000ee20000000a00 */
[C---:B------:R-:W-:Y:S01]  /*5df0*/  LOP3.LUT R0, R7.reuse, 0xe0, RZ, 0xc0, !PT ;  /* 0x000000e007007812 */ /* 0x040fe200078ec0ff */
[----:B------:R-:W-:Y:S01]  /*5e00*/  IMAD.U32 R23, R58, 0x10000, RZ ;  /* 0x000100003a177824 */ /* 0x000fe200078e00ff */
[----:B------:R-:W-:Y:S01]  /*5e10*/  LOP3.LUT R7, R7, 0x100, RZ, 0xc0, !PT ;  /* 0x0000010007077812 */ /* 0x000fe200078ec0ff */
[----:B------:R-:W-:Y:S01]  /*5e20*/  IMAD.MOV.U32 R68, RZ, RZ, 0x8 ;  /* 0x00000008ff447424 */ /* 0x000fe200078e00ff */
[----:B------:R-:W-:Y:S01]  /*5e30*/  LOP3.LUT R57, R0, 0x1c, R57, 0xf8, !PT ;  /* 0x0000001c00397812 */ /* 0x000fe200078ef839 */
[C---:B------:R-:W-:Y:S01]  /*5e40*/  IMAD.SHL.U32 R0, R58.reuse, 0x10, RZ ;  /* 0x000000103a007824 */ /* 0x040fe200078e00ff */
[----:B------:R-:W-:Y:S01]  /*5e50*/  ULEA.HI UR54, UR54, UR5, URZ, 0x6 ;  /* 0x0000000536367291 */ /* 0x000fe2000f8f30ff */
[----:B------:R-:W4:Y:S01]  /*5e60*/  LDC.64 R50, c[0x0][0x990] ;  /* 0x00026400ff327b82 */ /* 0x000f220000000a00 */
[----:B------:R-:W-:Y:S01]  /*5e70*/  LOP3.LUT R57, R57, 0x4, R6, 0x78, !PT ;  /* 0x0000000439397812 */ /* 0x000fe200078e7806 */
[----:B------:R-:W-:Y:S01]  /*5e80*/  IMAD.MOV.U32 R67, RZ, RZ, 0x10 ;  /* 0x00000010ff437424 */ /* 0x000fe200078e00ff */
[----:B------:R-:W-:Y:S01]  /*5e90*/  LOP3.LUT R0, R7, 0x600, R0, 0xf8, !PT ;  /* 0x0000060007007812 */ /* 0x000fe200078ef800 */
[----:B------:R-:W-:Y:S01]  /*5ea0*/  IMAD.MOV.U32 R56, RZ, RZ, 0x1 ;  /* 0x00000001ff387424 */ /* 0x000fe200078e00ff */
[----:B------:R-:W-:Y:S01]  /*5eb0*/  LOP3.LUT R58, R58, 0x60, RZ, 0xc0, !PT ;  /* 0x000000603a3a7812 */ /* 0x000fe200078ec0ff */
[----:B------:R-:W-:Y:S01]  /*5ec0*/  IMAD.MOV.U32 R22, RZ, RZ, RZ ;  /* 0x000000ffff167224 */ /* 0x000fe200078e00ff */
[----:B-1----:R-:W-:Y:S01]  /*5ed0*/  ULEA UR50, UR4, UR50, 0x18 ;  /* 0x0000003204327291 */ /* 0x002fe2000f8ec0ff */
[----:B------:R-:W-:Y:S01]  /*5ee0*/  LOP3.LUT R57, R0, R57, RZ, 0xfc, !PT ;  /* 0x0000003900397212 */ /* 0x000fe200078efcff */
[----:B--2---:R-:W-:Y:S01]  /*5ef0*/  IMAD.U32 R62, RZ, RZ, UR6 ;  /* 0x00000006ff3e7e24 */ /* 0x004fe2000f8e00ff */
[----:B------:R-:W-:Y:S01]  /*5f00*/  CS2R R54, SRZ ;  /* 0x0000000000367805 */ /* 0x000fe2000001ff00 */
[----:B------:R-:W-:Y:S01]  /*5f10*/  IMAD.U32 R61, RZ, RZ, UR7 ;  /* 0x00000007ff3d7e24 */ /* 0x000fe2000f8e00ff */
[----:B------:R-:W1:Y:S01]  /*5f20*/  LDCU.64 UR6, c[0x0][0x9b0] ;  /* 0x00013600ff0677ac */ /* 0x000e620008000a00 */
[----:B------:R-:W-:-:S02]  /*5f30*/  LOP3.LUT R23, R23, 0x600000, RZ, 0xc0, !PT ;  /* 0x0060000017177812 */ /* 0x000fc400078ec0ff */
[----:B------:R-:W-:Y:S01]  /*5f40*/  SEL R68, R68, 0xfffffff8, !P1 ;  /* 0xfffffff844447807 */ /* 0x000fe20004800000 */
[----:B------:R-:W2:Y:S01]  /*5f50*/  LDS R2, [UR50+0xf0] ;  /* 0x0000f032ff027984 */ /* 0x000ea20008000800 */
[----:B------:R-:W-:Y:S01]  /*5f60*/  UIADD3 UR4, UPT, UPT, UR50, 0x400, URZ ;  /* 0x0000040032047890 */ /* 0x000fe2000fffe0ff */
[----:B------:R-:W-:Y:S01]  /*5f70*/  SEL R67, R67, 0xfffffff0, !P2 ;  /* 0xfffffff043437807 */ /* 0x000fe20005000000 */
[----:B------:R-:W2:Y:S04]  /*5f80*/  LDCU UR58, c[0x0][0x370] ;  /* 0x00006e00ff3a77ac */ /* 0x000ea80008000800 */
[----:B------:R-:W-:Y:S01]  /*5f90*/  IMAD.U32 R0, RZ, RZ, UR4 ;  /* 0x00000004ff007e24 */ /* 0x000fe2000f8e00ff */
[----:B------:R-:W-:Y:S01]  /*5fa0*/  UMOV UR52, URZ ;  /* 0x000000ff00347c82 */ /* 0x000fe20008000000 */
[----:B------:R-:W2:Y:S01]  /*5fb0*/  LDCU UR48, c[0x0][0xc0c] ;  /* 0x00018180ff3077ac */ /* 0x000ea20008000800 */
[----:B------:R-:W2:Y:S01]  /*5fc0*/  LDCU UR38, c[0x0][0xc30] ;  /* 0x00018600ff2677ac */ /* 0x000ea20008000800 */
[----:B-1----:R-:W-:-:S02]  /*5fd0*/  IMAD.U32 R64, RZ, RZ, UR6 ;  /* 0x00000006ff407e24 */ /* 0x002fc4000f8e00ff */
[----:B------:R-:W-:Y:S01]  /*5fe0*/  IMAD.U32 R63, RZ, RZ, UR7 ;  /* 0x00000007ff3f7e24 */ /* 0x000fe2000f8e00ff */
[----:B------:R-:W1:Y:S01]  /*5ff0*/  LDCU.64 UR46, c[0x0][0xc28] ;  /* 0x00018500ff2e77ac */ /* 0x000e620008000a00 */
[----:B------:R-:W1:Y:S01]  /*6000*/  LDCU.128 UR60, c[0x0][0xc10] ;  /* 0x00018200ff3c77ac */ /* 0x000e620008000c00 */
[----:B------:R-:W1:Y:S01]  /*6010*/  LDCU UR57, c[0x0][0x374] ;  /* 0x00006e80ff3977ac */ /* 0x000e620008000800 */
[----:B------:R-:W-:Y:S01]  /*6020*/  USHF.R.S32.HI UR54, URZ, 0x6, UR54 ;  /* 0x00000006ff367899 */ /* 0x000fe20008011436 */
[----:B------:R-:W-:Y:S01]  /*6030*/  UMOV UR55, URZ ;  /* 0x000000ff00377c82 */ /* 0x000fe20008000000 */
[----:B------:R-:W-:Y:S01]  /*6040*/  UMOV UR56, URZ ;  /* 0x000000ff00387c82 */ /* 0x000fe20008000000 */
[C---:B--2---:R-:W-:Y:S01]  /*6050*/  VIADD R3, R2.reuse, 0x40 ;  /* 0x0000004002037836 */ /* 0x044fe20000000000 */
[----:B------:R-:W-:-:S04]  /*6060*/  LOP3.LUT R2, R2, 0xffff, RZ, 0xc0, !PT ;  /* 0x0000ffff02027812 */ /* 0x000fc800078ec0ff */
[----:B------:R-:W-:-:S05]  /*6070*/  LOP3.LUT R3, R3, 0xffff, RZ, 0xc0, !PT ;  /* 0x0000ffff03037812 */ /* 0x000fca00078ec0ff */
[----:B-1-34-:R2:W-:Y:S02]  /*6080*/  STL.64 [R1], R2 ;  /* 0x0000000201007387 */ /* 0x01a5e40000100a00 */
.L_x_104:
[----:B--2---:R-:W-:Y:S04]  /*6090*/  SHF.L.U32 R2, R54, 0x1f, RZ ;  /* 0x0000001f36027819 */ /* 0x004fe800000006ff */
[----:B------:R-:W1:Y:S02]  /*60a0*/  SYNCS.PHASECHK.TRANS64.TRYWAIT P0, [UR50+0xa0], R2 ;  /* 0x0000a002ff0075a7 */ /* 0x000e640008001132 */
[----:B-1----:R-:W-:Y:S05]  /*60b0*/  @!P0 BRA `(.L_x_74) ;  /* 0x0000003000e48947 */ /* 0x002fea0003800000 */
.L_x_147:
[----:B------:R-:W2:Y:S01]  /*60c0*/  LDS.128 R4, [UR50+0xe0] ;  /* 0x0000e032ff047984 */ /* 0x000ea20008000c00 */
[----:B------:R-:W-:Y:S02]  /*60d0*/  UIADD3 UR4, UPT, UPT, UR50, 0xa8, URZ ;  /* 0x000000a832047890 */ /* 0x000fe4000fffe0ff */
[----:B------:R-:W-:Y:S02]  /*60e0*/  UISETP.GE.AND UP0, UPT, UR39, 0x1, UPT ;  /* 0x000000012700788c */ /* 0x000fe4000bf06270 */
[----:B------:R-:W-:Y:S01]  /*60f0*/  UPRMT UR4, URZ, 0x654, UR4 ;  /* 0x00000654ff047896 */ /* 0x000fe20008000004 */
[----:B------:R-:W-:Y:S01]  /*6100*/  @!PT LDS RZ, [RZ] ;  /* 0x00000000fffff984 */ /* 0x000fe20000000800 */
[----:B------:R-:W-:Y:S01]  /*6110*/  @!PT LDS RZ, [RZ] ;  /* 0x00000000fffff984 */ /* 0x000fe20000000800 */
[----:B------:R-:W-:Y:S01]  /*6120*/  @!PT LDS RZ, [RZ] ;  /* 0x00000000fffff984 */ /* 0x000fe20000000800 */
[----:B------:R-:W-:Y:S01]  /*6130*/  @!PT LDS RZ, [RZ] ;  /* 0x00000000fffff984 */ /* 0x000fe20000000800 */
[----:B------:R3:W-:Y:S06]  /*6140*/  MEMBAR.ALL.CTA ;  /* 0x0000000000007992 */ /* 0x0007ec0000008000 */
[----:B---3--:R-:W3:Y:S02]  /*6150*/  FENCE.VIEW.ASYNC.S ;  /* 0x00000000000073c6 */ /* 0x008ee40000000000 */
[----:B---3--:R-:W-:Y:S01]  /*6160*/  SYNCS.ARRIVE.TRANS64.RED.A1T0 RZ, [UR4], RZ ;  /* 0x000000ffffff79a7 */ /* 0x008fe20008100404 */
[----:B--2---:R-:W-:Y:S11]  /*6170*/  LOP3.LUT P0, RZ, R6, 0x1, RZ, 0xc0, !PT ;  /* 0x0000000106ff7812 */ /* 0x004ff6000780c0ff */
[----:B------:R-:W-:Y:S02]  /*6180*/  @!UPT UIADD3 URZ, UPT, UPT, URZ, URZ, URZ ;  /* 0x000000fffffff290 */ /* 0x000fe4000fffe0ff */
[----:B------:R-:W-:Y:S01]  /*6190*/  VOTEU.ANY UP1, P0 ;  /* 0x0000000000ff7886 */ /* 0x000fe20000020100 */
[----:B------:R-:W-:Y:S01]  /*61a0*/  PLOP3.LUT P0, PT, PT, PT, UP1, 0x80, 0x8 ;  /* 0x000000000008781c */ /* 0x000fe20003f0f018 */
[----:B------:R-:W-:Y:S11]  /*61b0*/  UP2UR UR59, UPR, URZ, 0x2 ;  /* 0x00000002ff3b7883 */ /* 0x000ff60008000000 */
[----:B------:R-:W-:Y:S01]  /*61c0*/  @!UPT UIADD3 URZ, UPT, UPT, URZ, URZ, URZ ;  /* 0x000000fffffff290 */ /* 0x000fe2000fffe0ff */
[----:B-1----:R-:W-:Y:S02]  /*61d0*/  @P0 MOV R2, R4 ;  /* 0x0000000400020202 */ /* 0x002fe40000000f00 */
[----:B------:R-:W-:Y:S02]  /*61e0*/  @P0 LOP3.LUT R0, R5, 0xffff, RZ, 0xc0, !PT ;  /* 0x0000ffff05000812 */ /* 0x000fe400078ec0ff */
[----:B------:R-:W-:Y:S02]  /*61f0*/  @P0 R2UR UR6, R2 ;  /* 0x00000000020602ca */ /* 0x000fe400000e0000 */
[----:B------:R-:W-:Y:S01]  /*6200*/  @P0 R2UR UR5, R0 ;  /* 0x00000000000502ca */ /* 0x000fe200000e0000 */
[----:B------:R-:W-:Y:S05]  /*6210*/  IMAD.U32 R0, RZ, RZ, UR54 ;  /* 0x00000036ff007e24 */ /* 0x000fea000f8e00ff */
[----:B------:R-:W-:Y:S05]  /*6220*/  IABS R2, R0 ;  /* 0x0000000000027213 */ /* 0x000fea0000000000 */
[----:B------:R-:W-:Y:S02]  /*6230*/  @UP1 UMOV UR37, UR6 ;  /* 0x0000000600251c82 */ /* 0x000fe40008000000 */
[----:B------:R-:W-:Y:S01]  /*6240*/  @UP1 UMOV UR36, UR5 ;  /* 0x0000000500241c82 */ /* 0x000fe20008000000 */
[----:B------:R-:W-:Y:S05]  /*6250*/  BRA.U !UP0, `(.L_x_75) ;  /* 0x0000000108cc7547 */ /* 0x000fea000b800000 */
[----:B------:R-:W1:Y:S01]  /*6260*/  LDCU UR9, c[0x0][0xc20] ;  /* 0x00018400ff0977ac */ /* 0x000e620008000800 */
[----:B------:R-:W-:Y:S02]  /*6270*/  UIMAD.WIDE.U32 UR4, UR57, UR63, URZ ;  /* 0x0000003f390472a5 */ /* 0x000fe4000f8e00ff */
[----:B------:R-:W-:Y:S02]  /*6280*/  UIMAD.WIDE.U32 UR6, UR58, UR60, URZ ;  /* 0x0000003c3a0672a5 */ /* 0x000fe4000f8e00ff */
[----:B------:R-:W-:Y:S02]  /*6290*/  UIMAD.WIDE.U32 UR10, UR36, UR63, URZ ;  /* 0x0000003f240a72a5 */ /* 0x000fe4000f8e00ff */
[----:B------:R-:W-:Y:S02]  /*62a0*/  UISETP.NE.AND UP0, UPT, UR62, 0x1, UPT ;  /* 0x000000013e00788c */ /* 0x000fe4000bf05270 */
[----:B------:R-:W-:Y:S02]  /*62b0*/  UISETP.NE.AND UP1, UPT, UR48, 0x1, UPT ;  /* 0x000000013000788c */ /* 0x000fe4000bf25270 */
[----:B------:R-:W-:Y:S02]  /*62c0*/  UISETP.NE.AND UP2, UPT, UR39, 0x1, UPT ;  /* 0x000000012700788c */ /* 0x000fe4000bf45270 */
[----:B------:R-:W-:Y:S01]  /*62d0*/  UIMAD.WIDE.U32 UR12, UR37, UR60, URZ ;  /* 0x0000003c250c72a5 */ /* 0x000fe2000f8e00ff */
[----:B------:R-:W-:Y:S01]  /*62e0*/  UMOV UR4, UR5 ;  /* 0x0000000500047c82 */ /* 0x000fe20008000000 */
[----:B------:R-:W-:Y:S01]  /*62f0*/  UMOV UR6, UR11 ;  /* 0x0000000b00067c82 */ /* 0x000fe20008000000 */
[----:B-1----:R-:W-:Y:S03]  /*6300*/  USHF.R.U32.HI UR8, URZ, UR9, UR4 ;  /* 0x00000009ff087299 */ /* 0x002fe60008011604 */
[----:B------:R-:W-:Y:S02]  /*6310*/  UMOV UR4, UR7 ;  /* 0x0000000700047c82 */ /* 0x000fe40008000000 */
[----:B------:R-:W-:Y:S02]  /*6320*/  USHF.R.U32.HI UR5, URZ, UR61, UR4 ;  /* 0x0000003dff057299 */ /* 0x000fe40008011604 */
[----:B------:R-:W-:Y:S02]  /*6330*/  USEL UR4, UR57, UR8, !UP0 ;  /* 0x0000000839047287 */ /* 0x000fe4000c000000 */
[----:B------:R-:W-:Y:S02]  /*6340*/  USHF.R.U32.HI UR8, URZ, UR9, UR6 ;  /* 0x00000009ff087299 */ /* 0x000fe40008011606 */
[----:B------:R-:W-:Y:S02]  /*6350*/  UIMAD.WIDE.U32 UR6, UR4, UR46, URZ ;  /* 0x0000002e040672a5 */ /* 0x000fe4000f8e00ff */
[----:B------:R-:W-:Y:S02]  /*6360*/  USEL UR9, UR58, UR5, !UP1 ;  /* 0x000000053a097287 */ /* 0x000fe4000c800000 */
[----:B------:R-:W-:Y:S02]  /*6370*/  USEL UR8, UR36, UR8, !UP0 ;  /* 0x0000000824087287 */ /* 0x000fe4000c000000 */
[----:B------:R-:W-:Y:S01]  /*6380*/  UIMAD.WIDE.U32 UR10, UR9, UR46, URZ ;  /* 0x0000002e090a72a5 */ /* 0x000fe2000f8e00ff */
[----:B------:R-:W-:Y:S01]  /*6390*/  UMOV UR6, UR7 ;  /* 0x0000000700067c82 */ /* 0x000fe20008000000 */
[----:B------:R-:W-:Y:S01]  /*63a0*/  UMOV UR5, UR13 ;  /* 0x0000000d00057c82 */ /* 0x000fe20008000000 */
[----:B------:R-:W-:Y:S02]  /*63b0*/  @UP2 USHF.R.U32.HI UR4, URZ, UR47, UR6 ;  /* 0x0000002fff042299 */ /* 0x000fe40008011606 */
[----:B------:R-:W-:Y:S02]  /*63c0*/  USHF.R.U32.HI UR5, URZ, UR61, UR5 ;  /* 0x0000003dff057299 */ /* 0x000fe40008011605 */
[----:B------:R-:W-:Y:S02]  /*63d0*/  UIMAD UR4, UR39, UR4, URZ ;  /* 0x00000004270472a4 */ /* 0x000fe4000f8e02ff */
[----:B------:R-:W-:Y:S02]  /*63e0*/  USEL UR5, UR37, UR5, !UP1 ;  /* 0x0000000525057287 */ /* 0x000fe4000c800000 */
[----:B------:R-:W-:Y:S01]  /*63f0*/  UISETP.GE.AND UP0, UPT, UR8, UR4, UPT ;  /* 0x000000040800728c */ /* 0x000fe2000bf06270 */
[----:B------:R-:W-:Y:S01]  /*6400*/  UMOV UR6, UR11 ;  /* 0x0000000b00067c82 */ /* 0x000fe20008000000 */
[----:B------:R-:W-:Y:S02]  /*6410*/  UIMAD.WIDE.U32 UR10, UR8, UR46, URZ ;  /* 0x0000002e080a72a5 */ /* 0x000fe4000f8e00ff */
[----:B------:R-:W-:Y:S04]  /*6420*/  @UP2 USHF.R.U32.HI UR9, URZ, UR47, UR6 ;  /* 0x0000002fff092299 */ /* 0x000fe80008011606 */
[----:B------:R-:W-:Y:S01]  /*6430*/  UIMAD UR6, UR39, UR9, URZ ;  /* 0x00000009270672a4 */ /* 0x000fe2000f8e02ff */
[----:B------:R-:W-:Y:S03]  /*6440*/  UMOV UR4, UR11 ;  /* 0x0000000b00047c82 */ /* 0x000fe60008000000 */
[----:B------:R-:W-:Y:S02]  /*6450*/  UISETP.GE.OR UP0, UPT, UR5, UR6, UP0 ;  /* 0x000000060500728c */ /* 0x000fe40008706670 */
[----:B------:R-:W-:Y:S02]  /*6460*/  USHF.R.U32.HI UR4, URZ, UR47, UR4 ;  /* 0x0000002fff047299 */ /* 0x000fe40008011604 */
[----:B------:R-:W-:Y:S02]  /*6470*/  UIMAD.WIDE.U32 UR6, UR5, UR46, URZ ;  /* 0x0000002e050672a5 */ /* 0x000fe4000f8e00ff */
[----:B------:R-:W-:Y:S02]  /*6480*/  USEL UR11, UR8, UR4, !UP2 ;  /* 0x00000004080b7287 */ /* 0x000fe4000d000000 */
[----:B------:R-:W-:Y:S02]  /*6490*/  UIADD3 UR6, UPT, UPT, -UR5, URZ, URZ ;  /* 0x000000ff05067290 */ /* 0x000fe4000fffe1ff */
[----:B------:R-:W-:Y:S02]  /*64a0*/  UIADD3 UR10, UPT, UPT, -UR11, URZ, URZ ;  /* 0x000000ff0b0a7290 */ /* 0x000fe4000fffe1ff */
[----:B------:R-:W-:Y:S02]  /*64b0*/  UIMAD UR6, UR48, UR6, UR37 ;  /* 0x00000006300672a4 */ /* 0x000fe4000f8e0225 */
[----:B------:R-:W-:Y:S01]  /*64c0*/  UIMAD UR10, UR39, UR10, UR8 ;  /* 0x0000000a270a72a4 */ /* 0x000fe2000f8e0208 */
[----:B------:R-:W-:Y:S01]  /*64d0*/  @!UP0 UMOV UR4, UR7 ;  /* 0x0000000700048c82 */ /* 0x000fe20008000000 */
[----:B------:R-:W-:Y:S02]  /*64e0*/  UIADD3 UR7, UPT, UPT, -UR8, URZ, URZ ;  /* 0x000000ff08077290 */ /* 0x000fe4000fffe1ff */
[----:B------:R-:W-:Y:S04]  /*64f0*/  @!UP0 USHF.R.U32.HI UR4, URZ, UR47, UR4 ;  /* 0x0000002fff048299 */ /* 0x000fe80008011604 */
[----:B------:R-:W-:Y:S04]  /*6500*/  @!UP0 USEL UR4, UR5, UR4, !UP2 ;  /* 0x0000000405048287 */ /* 0x000fe8000d000000 */
[----:B------:R-:W-:Y:S02]  /*6510*/  @!UP0 UIMAD UR9, UR9, UR10, UR4 ;  /* 0x0000000a090982a4 */ /* 0x000fe4000f8e0204 */
[----:B------:R-:W-:Y:S02]  /*6520*/  @!UP0 UIADD3 UR10, UPT, UPT, UR11, -UR4, URZ ;  /* 0x800000040b0a8290 */ /* 0x000fe4000fffe0ff */
[----:B------:R-:W-:Y:S02]  /*6530*/  UIMAD UR4, UR62, UR7, UR36 ;  /* 0x000000073e0472a4 */ /* 0x000fe4000f8e0224 */
[----:B------:R-:W-:Y:S03]  /*6540*/  @!UP0 UIMAD UR8, UR10, UR39, UR5 ;  /* 0x000000270a0882a4 */ /* 0x000fe6000f8e0205 */
[----:B------:R-:W-:Y:S02]  /*6550*/  @!UP0 UMOV UR5, UR9 ;  /* 0x0000000900058c82 */ /* 0x000fe40008000000 */
[----:B------:R-:W-:Y:S02]  /*6560*/  UIMAD UR37, UR5, UR48, UR6 ;  /* 0x00000030052572a4 */ /* 0x000fe4000f8e0206 */
[----:B------:R-:W-:Y:S11]  /*6570*/  UIMAD UR36, UR8, UR62, UR4 ;  /* 0x0000003e082472a4 */ /* 0x000ff6000f8e0204 */
[----:B------:R-:W-:Y:S01]  /*6580*/  @!UPT UIADD3 URZ, UPT, UPT, URZ, URZ, URZ ;  /* 0x000000fffffff290 */ /* 0x000fe2000fffe0ff */
.L_x_75:
[----:B------:R-:W1:Y:S01]  /*6590*/  LDCU UR17, c[0x0][0x388] ;  /* 0x00007100ff1177ac */ /* 0x000e620008000800 */
[----:B------:R-:W-:Y:S01]  /*65a0*/  R2UR UR6, R2 ;  /* 0x00000000020672ca */ /* 0x000fe200000e0000 */
[----:B------:R-:W-:Y:S01]  /*65b0*/  IMAD R2, R22, 0x4, R1 ;  /* 0x0000000416027824 */ /* 0x000fe200078e0201 */
[----:B------:R-:W-:Y:S01]  /*65c0*/  IABS R0, R0 ;  /* 0x0000000000007213 */ /* 0x000fe20000000000 */
[----:B------:R-:W2:Y:S01]  /*65d0*/  LDCU UR16, c[0x0][0x38c] ;  /* 0x00007180ff1077ac */ /* 0x000ea20008000800 */
[----:B------:R-:W-:Y:S01]  /*65e0*/  @P0 SHF.R.U32.HI R66, RZ, 0x10, R5 ;  /* 0x00000010ff420819 */ /* 0x000fe20000011605 */
[----:B------:R-:W-:Y:S02]  /*65f0*/  UIADD3 UR11, UPT, UPT, UR50, 0x400, URZ ;  /* 0x00000400320b7890 */ /* 0x000fe4000fffe0ff */
[----:B------:R-:W5:Y:S01]  /*6600*/  LDL R2, [R2] ;  /* 0x0000000002027983 */ /* 0x000f620000100800 */
[----:B------:R-:W-:Y:S01]  /*6610*/  USHF.L.U32 UR42, UR29, 0x6, URZ ;  /* 0x000000061d2a7899 */ /* 0x000fe200080006ff */
[----:B------:R-:W-:Y:S04]  /*6620*/  IMAD.MOV R0, RZ, RZ, -R0 ;  /* 0x000000ffff007224 */ /* 0x000fe800078e0a00 */
[----:B------:R-:W3:Y:S10]  /*6630*/  I2F.RP R3, UR6 ;  /* 0x0000000600037d06 */ /* 0x000ef40008209400 */
[----:B---3--:R-:W3:Y:S01]  /*6640*/  MUFU.RCP R3, R3 ;  /* 0x0000000300037308 */ /* 0x008ee20000001000 */
[----:B-1----:R-:W-:Y:S02]  /*6650*/  IMAD.U32 R8, RZ, RZ, UR17 ;  /* 0x00000011ff087e24 */ /* 0x002fe4000f8e00ff */
[----:B---3--:R-:W-:Y:S07]  /*6660*/  VIADD R3, R3, 0xffffffe ;  /* 0x0ffffffe03037836 */ /* 0x008fee0000000000 */
[----:B------:R-:W1:Y:S02]  /*6670*/  F2I.FTZ.U32.TRUNC.NTZ R3, R3 ;  /* 0x0000000300037305 */ /* 0x000e64000021f000 */
[----:B-1----:R-:W-:Y:S02]  /*6680*/  R2UR UR5, R3 ;  /* 0x00000000030572ca */ /* 0x002fe400000e0000 */
[----:B------:R-:W-:Y:S01]  /*6690*/  IABS R3, R8 ;  /* 0x0000000800037213 */ /* 0x000fe20000000000 */
[----:B------:R-:W-:Y:S03]  /*66a0*/  IMAD.U32 R8, RZ, RZ, UR22 ;  /* 0x00000016ff087e24 */ /* 0x000fe6000f8e00ff */
[----:B------:R-:W-:Y:S02]  /*66b0*/  R2UR UR7, R3 ;  /* 0x00000000030772ca */ /* 0x000fe400000e0000 */
[----:B------:R-:W-:Y:S04]  /*66c0*/  IABS R8, R8 ;  /* 0x0000000800087213 */ /* 0x000fe80000000000 */
[----:B------:R-:W-:Y:S01]  /*66d0*/  R2UR UR9, R8 ;  /* 0x00000000080972ca */ /* 0x000fe200000e0000 */
[----:B------:R-:W-:Y:S01]  /*66e0*/  UIADD3 UR4, UPT, UPT, URZ, -UR5, URZ ;  /* 0x80000005ff047290 */ /* 0x000fe2000fffe0ff */
[----:B--2---:R-:W-:Y:S03]  /*66f0*/  IMAD.U32 R8, RZ, RZ, UR16 ;  /* 0x00000010ff087e24 */ /* 0x004fe6000f8e00ff */
[----:B------:R-:W-:Y:S02]  /*6700*/  UIMAD UR8, UR4, UR6, URZ ;  /* 0x00000006040872a4 */ /* 0x000fe4000f8e02ff */
[----:B------:R-:W1:Y:S01]  /*6710*/  I2F.RP R3, UR7 ;  /* 0x0000000700037d06 */ /* 0x000e620008209400 */
[----:B------:R-:W-:Y:S01]  /*6720*/  UMOV UR4, URZ ;  /* 0x000000ff00047c82 */ /* 0x000fe20008000000 */
[----:B------:R-:W-:Y:S01]  /*6730*/  IABS R8, R8 ;  /* 0x0000000800087213 */ /* 0x000fe20000000000 */
[----:B------:R-:W-:Y:S02]  /*6740*/  UIMAD.WIDE.U32 UR4, UR5, UR8, UR4 ;  /* 0x00000008050472a5 */ /* 0x000fe4000f8e0004 */
[----:B------:R-:W-:Y:S05]  /*6750*/  R2UR UR8, R0 ;  /* 0x00000000000872ca */ /* 0x000fea00000e0000 */
[----:B------:R-:W2:Y:S01]  /*6760*/  I2F.RP R10, R8 ;  /* 0x00000008000a7306 */ /* 0x000ea20000209400 */
[----:B------:R-:W-:Y:S02]  /*6770*/  UMOV UR4, UR5 ;  /* 0x0000000500047c82 */ /* 0x000fe40008000000 */
[----:B------:R-:W-:Y:S07]  /*6780*/  UIMAD.WIDE.U32 UR4, UR4, UR9, URZ ;  /* 0x00000009040472a5 */ /* 0x000fee000f8e00ff */
[----:B-1----:R-:W1:Y:S01]  /*6790*/  MUFU.RCP R0, R3 ;  /* 0x0000000300007308 */ /* 0x002e620000001000 */
[----:B------:R-:W-:Y:S02]  /*67a0*/  UMOV UR43, UR5 ;  /* 0x00000005002b7c82 */ /* 0x000fe40008000000 */
[----:B------:R-:W-:Y:S07]  /*67b0*/  UIMAD UR4, UR43, UR8, UR9 ;  /* 0x000000082b0472a4 */ /* 0x000fee000f8e0209 */
[----:B--2---:R-:W2:Y:S01]  /*67c0*/  MUFU.RCP R10, R10 ;  /* 0x0000000a000a7308 */ /* 0x004ea20000001000 */
[----:B------:R-:W-:Y:S01]  /*67d0*/  UISETP.GT.U32.AND UP0, UPT, UR6, UR4, UPT ;  /* 0x000000040600728c */ /* 0x000fe2000bf04070 */
[----:B-1----:R-:W-:Y:S10]  /*67e0*/  IADD3 R0, PT, PT, R0, 0xffffffe, RZ ;  /* 0x0ffffffe00007810 */ /* 0x002ff40007ffe0ff */
[----:B------:R-:W-:Y:S02]  /*67f0*/  @!UP0 UIADD3 UR4, UPT, UPT, UR4, -UR6, URZ ;  /* 0x8000000604048290 */ /* 0x000fe4000fffe0ff */
[----:B------:R-:W-:Y:S01]  /*6800*/  @!UP0 UIADD3 UR43, UPT, UPT, UR43, 0x1, URZ ;  /* 0x000000012b2b8890 */ /* 0x000fe2000fffe0ff */
[----:B------:R-:W1:Y:S01]  /*6810*/  F2I.FTZ.U32.TRUNC.NTZ R0, R0 ;  /* 0x0000000000007305 */ /* 0x000e62000021f000 */
[----:B------:R-:W-:Y:S01]  /*6820*/  UISETP.GE.U32.AND UP2, UPT, UR4, UR6, UPT ;  /* 0x000000060400728c */ /* 0x000fe2000bf46070 */
[----:B--2---:R-:W-:Y:S01]  /*6830*/  VIADD R10, R10, 0xffffffe ;  /* 0x0ffffffe0a0a7836 */ /* 0x004fe20000000000 */
[----:B------:R-:W-:Y:S02]  /*6840*/  ULOP3.LUT UR4, UR22, UR54, URZ, 0x3c, !UPT ;  /* 0x0000003616047292 */ /* 0x000fe4000f8e3cff */
[----:B------:R-:W-:Y:S02]  /*6850*/  UISETP.NE.AND UP0, UPT, UR54, URZ, UPT ;  /* 0x000000ff3600728c */ /* 0x000fe4000bf05270 */
[----:B------:R-:W-:Y:S03]  /*6860*/  UISETP.GE.AND UP1, UPT, UR4, URZ, UPT ;  /* 0x000000ff0400728c */ /* 0x000fe6000bf26270 */
[----:B------:R-:W2:Y:S02]  /*6870*/  F2I.FTZ.U32.TRUNC.NTZ R11, R10 ;  /* 0x0000000a000b7305 */ /* 0x000ea4000021f000 */
[----:B------:R-:W-:Y:S01]  /*6880*/  @UP2 UIADD3 UR43, UPT, UPT, UR43, 0x1, URZ ;  /* 0x000000012b2b2890 */ /* 0x000fe2000fffe0ff */
[----:B-1----:R-:W-:Y:S05]  /*6890*/  R2UR UR5, R0 ;  /* 0x00000000000572ca */ /* 0x002fea00000e0000 */
[----:B------:R-:W-:Y:S02]  /*68a0*/  @!UP1 UIADD3 UR43, UPT, UPT, -UR43, URZ, URZ ;  /* 0x000000ff2b2b9290 */ /* 0x000fe4000fffe1ff */
[----:B------:R-:W-:Y:S01]  /*68b0*/  @!UP0 ULOP3.LUT UR43, URZ, UR54, URZ, 0x33, !UPT ;  /* 0x00000036ff2b8292 */ /* 0x000fe2000f8e33ff */
[----:B--2---:R-:W-:Y:S01]  /*68c0*/  IADD3 R3, PT, PT, RZ, -R11, RZ ;  /* 0x8000000bff037210 */ /* 0x004fe20007ffe0ff */
[----:B------:R-:W-:Y:S04]  /*68d0*/  IMAD.MOV.U32 R10, RZ, RZ, RZ ;  /* 0x000000ffff0a7224 */ /* 0x000fe800078e00ff */
[----:B------:R-:W-:Y:S01]  /*68e0*/  IMAD.U32 R0, RZ, RZ, UR43 ;  /* 0x0000002bff007e24 */ /* 0x000fe2000f8e00ff */
[----:B------:R-:W-:Y:S01]  /*68f0*/  UIADD3 UR4, UPT, UPT, URZ, -UR5, URZ ;  /* 0x80000005ff047290 */ /* 0x000fe2000fffe0ff */
[----:B------:R-:W-:Y:S03]  /*6900*/  IMAD R3, R3, R8, RZ ;  /* 0x0000000803037224 */ /* 0x000fe600078e02ff */
[----:B------:R-:W-:Y:S01]  /*6910*/  IABS R0, R0 ;  /* 0x0000000000007213 */ /* 0x000fe20000000000 */
[----:B------:R-:W-:Y:S01]  /*6920*/  UIMAD UR6, UR4, UR7, URZ ;  /* 0x00000007040672a4 */ /* 0x000fe2000f8e02ff */
[----:B------:R-:W-:Y:S02]  /*6930*/  IMAD.HI.U32 R11, R11, R3, R10 ;  /* 0x000000030b0b7227 */ /* 0x000fe400078e000a */
[----:B------:R-:W-:Y:S01]  /*6940*/  R2UR UR8, R0 ;  /* 0x00000000000872ca */ /* 0x000fe200000e0000 */
[----:B------:R-:W-:Y:S02]  /*6950*/  UMOV UR4, URZ ;  /* 0x000000ff00047c82 */ /* 0x000fe40008000000 */
[----:B------:R-:W-:Y:S07]  /*6960*/  UIMAD.WIDE.U32 UR4, UR5, UR6, UR4 ;  /* 0x00000006050472a5 */ /* 0x000fee000f8e0004 */
[----:B------:R-:W-:Y:S03]  /*6970*/  UMOV UR4, UR5 ;  /* 0x0000000500047c82 */ /* 0x000fe60008000000 */
        /* <DEDUP_REMOVED lines=8> */
[----:B------:R-:W-:Y:S04]  /*6a00*/  ULOP3.LUT UR4, UR43, UR17, URZ, 0x3c, !UPT ;  /* 0x000000112b047292 */ /* 0x000fe8000f8e3cff */
[----:B------:R-:W-:Y:S05]  /*6a10*/  UISETP.GE.AND UP0, UPT, UR4, URZ, UPT ;  /* 0x000000ff0400728c */ /* 0x000fea000bf06270 */
[----:B------:R-:W-:Y:S02]  /*6a20*/  @UP1 UIADD3 UR44, UPT, UPT, UR44, 0x1, URZ ;  /* 0x000000012c2c1890 */ /* 0x000fe4000fffe0ff */
[----:B------:R-:W-:Y:S04]  /*6a30*/  UISETP.NE.AND UP1, UPT, UR17, URZ, UPT ;  /* 0x000000ff1100728c */ /* 0x000fe8000bf25270 */
[----:B------:R-:W-:Y:S07]  /*6a40*/  @!UP0 UIADD3 UR44, UPT, UPT, -UR44, URZ, URZ ;  /* 0x000000ff2c2c8290 */ /* 0x000fee000fffe1ff */
[----:B------:R-:W-:Y:S02]  /*6a50*/  @!UP1 ULOP3.LUT UR44, URZ, UR17, URZ, 0x33, !UPT ;  /* 0x00000011ff2c9292 */ /* 0x000fe4000f8e33ff */
[----:B------:R-:W-:Y:S04]  /*6a60*/  UISETP.NE.AND UP1, UPT, UR38, 0x1, UPT ;  /* 0x000000012600788c */ /* 0x000fe8000bf25270 */
[----:B------:R-:W-:Y:S05]  /*6a70*/  IMAD.U32 R0, RZ, RZ, UR44 ;  /* 0x0000002cff007e24 */ /* 0x000fea000f8e00ff */
[----:B------:R-:W-:Y:S02]  /*6a80*/  IABS R0, R0 ;  /* 0x0000000000007213 */ /* 0x000fe40000000000 */
[----:B------:R-:W1:Y:S03]  /*6a90*/  @!UP1 LDCU.128 UR12, c[0x0][0xc10] ;  /* 0x00018200ff0c97ac */ /* 0x000e660008000c00 */
[----:B------:R-:W-:Y:S04]  /*6aa0*/  IMAD.HI.U32 R11, R11, R0, RZ ;  /* 0x000000000b0b7227 */ /* 0x000fe800078e00ff */
[----:B------:R-:W-:Y:S01]  /*6ab0*/  IMAD.MOV R3, RZ, RZ, -R11 ;  /* 0x000000ffff037224 */ /* 0x000fe200078e0a0b */
[----:B------:R-:W2:Y:S03]  /*6ac0*/  @!UP1 LDCU UR10, c[0x0][0xc20] ;  /* 0x00018400ff0a97ac */ /* 0x000ea60008000800 */
[C---:B------:R-:W-:Y:S01]  /*6ad0*/  IMAD R0, R8.reuse, R3, R0 ;  /* 0x0000000308007224 */ /* 0x040fe200078e0200 */
[----:B------:R-:W3:Y:S04]  /*6ae0*/  @!UP1 LDCU UR5, c[0x0][0xc0c] ;  /* 0x00018180ff0597ac */ /* 0x000ee80008000800 */
[----:B------:R-:W-:Y:S01]  /*6af0*/  ISETP.GT.U32.AND P1, PT, R8, R0, PT ;  /* 0x000000000800720c */ /* 0x000fe20003f24070 */
[----:B-1----:R-:W-:Y:S02]  /*6b00*/  UIMAD.WIDE.U32 UR6, UR36, UR15, URZ ;  /* 0x0000000f240672a5 */ /* 0x002fe4000f8e00ff */
[----:B------:R-:W-:Y:S02]  /*6b10*/  UIMAD.WIDE.U32 UR8, UR37, UR12, URZ ;  /* 0x0000000c250872a5 */ /* 0x000fe4000f8e00ff */
[----:B------:R-:W-:Y:S02]  /*6b20*/  @!UP1 UISETP.NE.AND UP0, UPT, UR14, 0x1, UPT ;  /* 0x000000010e00988c */ /* 0x000fe4000bf05270 */
[----:B------:R-:W-:Y:S01]  /*6b30*/  ULOP3.LUT UR8, UR44, UR16, URZ, 0x3c, !UPT ;  /* 0x000000102c087292 */ /* 0x000fe2000f8e3cff */
[----:B------:R-:W-:Y:S02]  /*6b40*/  @!UP1 UMOV UR6, UR7 ;  /* 0x0000000700069c82 */ /* 0x000fe40008000000 */
[----:B------:R-:W-:Y:S01]  /*6b50*/  @!UP1 UMOV UR4, UR9 ;  /* 0x0000000900049c82 */ /* 0x000fe20008000000 */
[----:B--2---:R-:W-:Y:S02]  /*6b60*/  @!UP1 USHF.R.U32.HI UR6, URZ, UR10, UR6 ;  /* 0x0000000aff069299 */ /* 0x004fe40008011606 */
[-C--:B------:R-:W-:Y:S01]  /*6b70*/  @!P1 IADD3 R0, PT, PT, R0, -R8.reuse, RZ ;  /* 0x8000000800009210 */ /* 0x080fe20007ffe0ff */
[----:B---3--:R-:W-:Y:S01]  /*6b80*/  @!UP1 UISETP.NE.AND UP2, UPT, UR5, 0x1, UPT ;  /* 0x000000010500988c */ /* 0x008fe2000bf45270 */
[----:B------:R-:W-:Y:S01]  /*6b90*/  @!P1 VIADD R11, R11, 0x1 ;  /* 0x000000010b0b9836 */ /* 0x000fe20000000000 */
[----:B------:R-:W-:Y:S01]  /*6ba0*/  @!UP1 USEL UR6, UR36, UR6, !UP0 ;  /* 0x0000000624069287 */ /* 0x000fe2000c000000 */
[----:B------:R-:W-:Y:S01]  /*6bb0*/  ISETP.GE.U32.AND P2, PT, R0, R8, PT ;  /* 0x000000080000720c */ /* 0x000fe20003f46070 */
[----:B------:R-:W-:Y:S02]  /*6bc0*/  UISETP.GE.AND UP0, UPT, UR8, URZ, UPT ;  /* 0x000000ff0800728c */ /* 0x000fe4000bf06270 */
[----:B------:R-:W-:Y:S04]  /*6bd0*/  @!UP1 USHF.R.U32.HI UR4, URZ, UR13, UR4 ;  /* 0x0000000dff049299 */ /* 0x000fe80008011604 */
[----:B------:R-:W-:Y:S02]  /*6be0*/  @!UP1 USEL UR7, UR37, UR4, !UP2 ;  /* 0x0000000425079287 */ /* 0x000fe4000d000000 */
[----:B------:R-:W-:Y:S02]  /*6bf0*/  UISETP.NE.AND UP2, UPT, UR16, URZ, UPT ;  /* 0x000000ff1000728c */ /* 0x000fe4000bf45270 */
[----:B------:R-:W-:Y:S02]  /*6c00*/  @!UP1 UIADD3 UR4, UPT, UPT, -UR7, UR6, URZ ;  /* 0x0000000607049290 */ /* 0x000fe4000fffe1ff */
[----:B------:R-:W-:Y:S01]  /*6c10*/  @!UP1 UIADD3 UR6, UPT, UPT, UR7, -UR6, URZ ;  /* 0x8000000607069290 */ /* 0x000fe2000fffe0ff */
[----:B------:R-:W-:Y:S01]  /*6c20*/  @P2 VIADD R11, R11, 0x1 ;  /* 0x000000010b0b2836 */ /* 0x000fe20000000000 */
[----:B------:R-:W-:Y:S02]  /*6c30*/  @!UP1 UIMAD UR37, UR4, UR5, UR37 ;  /* 0x00000005042592a4 */ /* 0x000fe4000f8e0225 */
[----:B------:R-:W-:Y:S02]  /*6c40*/  UIADD3 UR4, UPT, UPT, -UR43, URZ, URZ ;  /* 0x000000ff2b047290 */ /* 0x000fe4000fffe1ff */
[----:B------:R-:W-:Y:S01]  /*6c50*/  @!UP1 UIMAD UR36, UR6, UR14, UR36 ;  /* 0x0000000e062492a4 */ /* 0x000fe2000f8e0224 */
[----:B------:R-:W-:Y:S01]  /*6c60*/  R2UR UR45, R11 ;  /* 0x000000000b2d72ca */ /* 0x000fe200000e0000 */
[----:B------:R-:W-:Y:S02]  /*6c70*/  UIMAD UR5, UR54, UR4, UR22 ;  /* 0x00000004360572a4 */ /* 0x000fe4000f8e0216 */
[----:B------:R-:W-:Y:S02]  /*6c80*/  UIADD3 UR4, UPT, UPT, -UR44, URZ, URZ ;  /* 0x000000ff2c047290 */ /* 0x000fe4000fffe1ff */
[----:B------:R-:W-:Y:S02]  /*6c90*/  USHF.L.U32 UR53, UR5, 0x6, URZ ;  /* 0x0000000605357899 */ /* 0x000fe400080006ff */
[----:B------:R-:W-:Y:S06]  /*6ca0*/  UIMAD UR43, UR17, UR4, UR43 ;  /* 0x00000004112b72a4 */ /* 0x000fec000f8e022b */
[----:B------:R-:W-:Y:S02]  /*6cb0*/  @!UP0 UIADD3 UR45, UPT, UPT, -UR45, URZ, URZ ;  /* 0x000000ff2d2d8290 */ /* 0x000fe4000fffe1ff */
[----:B------:R-:W-:Y:S02]  /*6cc0*/  ULOP3.LUT UP0, URZ, UR11, 0x3f0, URZ, 0xc0, !UPT ;  /* 0x000003f00bff7892 */ /* 0x000fe4000f80c0ff */
[----:B------:R-:W-:Y:S04]  /*6cd0*/  @!UP2 ULOP3.LUT UR45, URZ, UR16, URZ, 0x33, !UPT ;  /* 0x00000010ff2da292 */ /* 0x000fe8000f8e33ff */
[----:B------:R-:W-:Y:S04]  /*6ce0*/  UIADD3 UR6, UPT, UPT, -UR45, URZ, URZ ;  /* 0x000000ff2d067290 */ /* 0x000fe8000fffe1ff */
[----:B------:R-:W-:Y:S01]  /*6cf0*/  UIMAD UR44, UR16, UR6, UR44 ;  /* 0x00000006102c72a4 */ /* 0x000fe2000f8e022c */
[----:B------:R-:W-:Y:S11]  /*6d00*/  BRA.U !UP0, `(.L_x_76) ;  /* 0x00000001087c7547 */ /* 0x000ff6000b800000 */
[----:B------:R-:W1:Y:S01]  /*6d10*/  LDCU.64 UR8, c[0x4][0x80] ;  /* 0x01001000ff0877ac */ /* 0x000e620008000a00 */
[----:B------:R-:W-:Y:S01]  /*6d20*/  MOV R17, 0x0 ;  /* 0x0000000000117802 */ /* 0x000fe20000000f00 */
[----:B------:R-:W-:Y:S02]  /*6d30*/  HFMA2 R12, -RZ, RZ, 0, 5.9604644775390625e-08 ;  /* 0x00000001ff0c7431 */ /* 0x000fe400000001ff */
[----:B------:R-:W-:Y:S01]  /*6d40*/  IMAD.MOV.U32 R8, RZ, RZ, 0x70 ;  /* 0x00000070ff087424 */ /* 0x000fe200078e00ff */
[----:B------:R2:W3:Y:S01]  /*6d50*/  LDC.64 R14, c[0x4][R17] ;  /* 0x01000000110e7b82 */ /* 0x0004e20000000a00 */
[----:B------:R-:W4:Y:S01]  /*6d60*/  LDCU.64 UR6, c[0x4][0x88] ;  /* 0x01001100ff0677ac */ /* 0x000f220008000a00 */
[----:B------:R-:W-:Y:S01]  /*6d70*/  IMAD.MOV.U32 R13, RZ, RZ, RZ ;  /* 0x000000ffff0d7224 */ /* 0x000fe200078e00ff */
[----:B------:R-:W2:Y:S01]  /*6d80*/  LDCU.64 UR4, c[0x4][0x8] ;  /* 0x01000100ff0477ac */ /* 0x000ea20008000a00 */
[----:B-1----:R-:W-:Y:S01]  /*6d90*/  MOV R5, UR9 ;  /* 0x0000000900057c02 */ /* 0x002fe20008000f00 */
[----:B------:R-:W-:Y:S01]  /*6da0*/  IMAD.U32 R4, RZ, RZ, UR8 ;  /* 0x00000008ff047e24 */ /* 0x000fe2000f8e00ff */
[----:B----4-:R-:W-:Y:S01]  /*6db0*/  MOV R7, UR7 ;  /* 0x0000000700077c02 */ /* 0x010fe20008000f00 */
[----:B------:R-:W-:Y:S01]  /*6dc0*/  IMAD.U32 R6, RZ, RZ, UR6 ;  /* 0x00000006ff067e24 */ /* 0x000fe2000f8e00ff */
[----:B--2---:R-:W-:Y:S01]  /*6dd0*/  MOV R11, UR5 ;  /* 0x00000005000b7c02 */ /* 0x004fe20008000f00 */
[----:B------:R-:W-:Y:S02]  /*6de0*/  IMAD.U32 R10, RZ, RZ, UR4 ;  /* 0x00000004ff0a7e24 */ /* 0x000fe4000f8e00ff */
[----:B------:R-:W-:Y:S07]  /*6df0*/  LEPC R20, `(.L_x_77) ;  /* 0x000000001014794e */ /* 0x000fee0000000000 */
[----:B---3-5:R-:W-:Y:S05]  /*6e00*/  CALL.ABS.NOINC R14 ;  /* 0x000000000e007343 */ /* 0x028fea0003c00000 */
.L_x_77:
[----:B------:R-:W1:Y:S01]  /*6e10*/  LDCU.64 UR8, c[0x4][0x80] ;  /* 0x01001000ff0877ac */ /* 0x000e620008000a00 */
[----:B------:R2:W3:Y:S01]  /*6e20*/  LDC.64 R14, c[0x4][R17] ;  /* 0x01000000110e7b82 */ /* 0x0004e20000000a00 */
[----:B------:R-:W-:Y:S02]  /*6e30*/  HFMA2 R12, -RZ, RZ, 0, 5.9604644775390625e-08 ;  /* 0x00000001ff0c7431 */ /* 0x000fe400000001ff */
[----:B------:R-:W-:Y:S02]  /*6e40*/  IMAD.MOV.U32 R8, RZ, RZ, 0x70 ;  /* 0x00000070ff087424 */ /* 0x000fe400078e00ff */
[----:B------:R-:W-:Y:S01]  /*6e50*/  IMAD.MOV.U32 R13, RZ, RZ, RZ ;  /* 0x000000ffff0d7224 */ /* 0x000fe200078e00ff */
[----:B------:R-:W4:Y:S01]  /*6e60*/  LDCU.64 UR6, c[0x4][0x88] ;  /* 0x01001100ff0677ac */ /* 0x000f220008000a00 */
[----:B------:R-:W5:Y:S01]  /*6e70*/  LDCU.64 UR4, c[0x4][0x8] ;  /* 0x01000100ff0477ac */ /* 0x000f620008000a00 */
[----:B-1----:R-:W-:Y:S02]  /*6e80*/  MOV R4, UR8 ;  /* 0x0000000800047c02 */ /* 0x002fe40008000f00 */
[----:B------:R-:W-:Y:S02]  /*6e90*/  MOV R5, UR9 ;  /* 0x0000000900057c02 */ /* 0x000fe40008000f00 */
[----:B----4-:R-:W-:Y:S01]  /*6ea0*/  MOV R7, UR7 ;  /* 0x0000000700077c02 */ /* 0x010fe20008000f00 */
[----:B------:R-:W-:Y:S01]  /*6eb0*/  IMAD.U32 R6, RZ, RZ, UR6 ;  /* 0x00000006ff067e24 */ /* 0x000fe2000f8e00ff */
[----:B-----5:R-:W-:Y:S01]  /*6ec0*/  MOV R11, UR5 ;  /* 0x00000005000b7c02 */ /* 0x020fe20008000f00 */
[----:B--2---:R-:W-:Y:S02]  /*6ed0*/  IMAD.U32 R10, RZ, RZ, UR4 ;  /* 0x00000004ff0a7e24 */ /* 0x004fe4000f8e00ff */
[----:B------:R-:W-:Y:S07]  /*6ee0*/  LEPC R20, `(.L_x_76) ;  /* 0x000000001014794e */ /* 0x000fee0000000000 */
[----:B---3--:R-:W-:Y:S05]  /*6ef0*/  CALL.ABS.NOINC R14 ;  /* 0x000000000e007343 */ /* 0x008fea0003c00000 */
.L_x_76:
[----:B------:R-:W-:Y:S02]  /*6f00*/  R2UR UR7, R62 ;  /* 0x000000003e0772ca */ /* 0x000fe400000e0000 */
[----:B------:R-:W-:Y:S02]  /*6f10*/  R2UR UR6, R64 ;  /* 0x00000000400672ca */ /* 0x000fe400000e0000 */
[----:B------:R-:W-:Y:S02]  /*6f20*/  ISETP.NE.U32.AND P3, PT, R50, RZ, PT ;  /* 0x000000ff3200720c */ /* 0x000fe40003f65070 */
[----:B------:R-:W-:Y:S02]  /*6f30*/  R2UR UR5, R61 ;  /* 0x000000003d0572ca */ /* 0x000fe400000e0000 */
[----:B------:R-:W-:Y:S02]  /*6f40*/  R2UR UR4, R63 ;  /* 0x000000003f0472ca */ /* 0x000fe400000e0000 */
[----:B------:R-:W-:Y:S02]  /*6f50*/  ISETP.NE.AND.EX P3, PT, R51, RZ, PT, P3 ;  /* 0x000000ff3300720c */ /* 0x000fe40003f65330 */
[----:B------:R-:W-:Y:S02]  /*6f60*/  ISETP.NE.AND P6, PT, R65, RZ, PT ;  /* 0x000000ff4100720c */ /* 0x000fe40003fc5270 */
[----:B------:R-:W-:Y:S01]  /*6f70*/  ISETP.NE.U32.AND P1, PT, RZ, UR7, PT ;  /* 0x00000007ff007c0c */ /* 0x000fe2000bf25070 */
[----:B------:R-:W-:Y:S01]  /*6f80*/  UISETP.NE.U32.AND UP0, UPT, UR6, URZ, UPT ;  /* 0x000000ff0600728c */ /* 0x000fe2000bf05070 */
[----:B------:R-:W-:Y:S03]  /*6f90*/  PLOP3.LUT P0, PT, PT, PT, PT, 0x8, 0x80 ;  /* 0x000000000080781c */ /* 0x000fe60003f0e170 */
[----:B------:R-:W-:Y:S02]  /*6fa0*/  ISETP.NE.AND.EX P1, PT, RZ, UR5, PT, P1 ;  /* 0x00000005ff007c0c */ /* 0x000fe4000bf25310 */
[----:B------:R-:W-:Y:S04]  /*6fb0*/  UISETP.NE.AND.EX UP0, UPT, UR4, URZ, UPT, UP0 ;  /* 0x000000ff0400728c */ /* 0x000fe8000bf05300 */
[----:B------:R-:W-:Y:S01]  /*6fc0*/  @P6 PLOP3.LUT P0, PT, P3, PT, PT, 0x80, 0x8 ;  /* 0x000000000008681c */ /* 0x000fe20001f0f070 */
[----:B------:R-:W-:Y:S01]  /*6fd0*/  @!UPT UIADD3 URZ, UPT, UPT, URZ, URZ, URZ ;  /* 0x000000fffffff290 */ /* 0x000fe2000fffe0ff */
[----:B------:R-:W-:Y:S11]  /*6fe0*/  @!P3 BRA `(.L_x_78) ;  /* 0x000000000030b947 */ /* 0x000ff60003800000 */
[----:B------:R-:W-:Y:S01]  /*6ff0*/  ISETP.NE.U32.AND P2, PT, R48, RZ, PT ;  /* 0x000000ff3000720c */ /* 0x000fe20003f45070 */
[----:B------:R-:W1:Y:S01]  /*7000*/  LDCU.64 UR4, c[0x0][0x358] ;  /* 0x00006b00ff0477ac */ /* 0x000e620008000a00 */
[----:B------:R-:W-:Y:S02]  /*7010*/  IMAD.MOV.U32 R59, RZ, RZ, 0x1 ;  /* 0x00000001ff3b7424 */ /* 0x000fe400078e00ff */
[----:B------:R-:W-:Y:S11]  /*7020*/  ISETP.NE.AND.EX P2, PT, R49, RZ, PT, P2 ;  /* 0x000000ff3100720c */ /* 0x000ff60003f45320 */
[----:B------:R-:W-:Y:S02]  /*7030*/  @!UPT UIADD3 URZ, UPT, UPT, URZ, URZ, URZ ;  /* 0x000000fffffff290 */ /* 0x000fe4000fffe0ff */
[----:B------:R-:W2:Y:S01]  /*7040*/  @P2 LDC.64 R4, c[0x0][0x988] ;  /* 0x00026200ff042b82 */ /* 0x000ea20000000a00 */
[----:B------:R-:W-:Y:S04]  /*7050*/  @P2 IMAD R0, R16, R50, RZ ;  /* 0x0000003210002224 */ /* 0x000fe800078e02ff */
[----:B--2---:R-:W-:Y:S04]  /*7060*/  @P2 IMAD.WIDE R4, R0, 0x4, R4 ;  /* 0x0000000400042825 */ /* 0x004fe800078e0204 */
[----:B------:R-:W-:Y:S01]  /*7070*/  HFMA2 R0, -RZ, RZ, 0, 5.9604644775390625e-08 ;  /* 0x00000001ff007431 */ /* 0x000fe200000001ff */
[----:B-1---5:R1:W5:Y:S04]  /*7080*/  @P2 LDG.E R26, desc[UR4][R4.64] ;  /* 0x00000004041a2981 */ /* 0x022368000c1e1900 */
[----:B------:R-:W-:Y:S01]  /*7090*/  @!P2 PRMT R59, R0, 0x7610, R59 ;  /* 0x00007610003ba816 */ /* 0x000fe2000000003b */
[----:B-1----:R-:W2:Y:S06]  /*70a0*/  @!P2 LDC R26, c[0x0][0x980] ;  /* 0x00026000ff1aab82 */ /* 0x002eac0000000800 */
.L_x_78:
[----:B------:R-:W-:Y:S05]  /*70b0*/  BRA.U !UP0, `(.L_x_79) ;  /* 0x00000001082c7547 */ /* 0x000fea000b800000 */
[----:B------:R-:W1:Y:S01]  /*70c0*/  LDCU.64 UR4, c[0x0][0x9a8] ;  /* 0x00013500ff0477ac */ /* 0x000e620008000a00 */
[----:B------:R-:W-:Y:S01]  /*70d0*/  R2UR UR8, R64 ;  /* 0x00000000400872ca */ /* 0x000fe200000e0000 */
[----:B------:R-:W3:Y:S01]  /*70e0*/  LDCU.64 UR6, c[0x0][0x358] ;  /* 0x00006b00ff0677ac */ /* 0x000ee20008000a00 */
[----:B-1----:R-:W-:Y:S04]  /*70f0*/  ISETP.NE.U32.AND P2, PT, RZ, UR4, PT ;  /* 0x00000004ff007c0c */ /* 0x002fe8000bf45070 */
[----:B------:R-:W-:Y:S11]  /*7100*/  ISETP.NE.AND.EX P2, PT, RZ, UR5, PT, P2 ;  /* 0x00000005ff007c0c */ /* 0x000ff6000bf45320 */
[----:B------:R-:W-:Y:S02]  /*7110*/  @!UPT UIADD3 URZ, UPT, UPT, URZ, URZ, URZ ;  /* 0x000000fffffff290 */ /* 0x000fe4000fffe0ff */
[----:B------:R-:W1:Y:S01]  /*7120*/  @P2 LDC.64 R4, c[0x0][0x9a8] ;  /* 0x00026a00ff042b82 */ /* 0x000e620000000a00 */
[----:B------:R-:W-:Y:S04]  /*7130*/  @P2 IMAD R0, R16, UR8, RZ ;  /* 0x0000000810002c24 */ /* 0x000fe8000f8e02ff */
[----:B-1----:R-:W-:Y:S05]  /*7140*/  @P2 IMAD.WIDE R4, R0, 0x4, R4 ;  /* 0x0000000400042825 */ /* 0x002fea00078e0204 */
[----:B---3-5:R1:W5:Y:S02]  /*7150*/  @P2 LDG.E R24, desc[UR6][R4.64] ;  /* 0x0000000604182981 */ /* 0x028364000c1e1900 */
[----:B-1----:R-:W3:Y:S02]  /*7160*/  @!P2 LDC R24, c[0x0][0x9a0] ;  /* 0x00026800ff18ab82 */ /* 0x002ee40000000800 */
.L_x_79:
[----:B--2--5:R-:W-:Y:S01]  /*7170*/  FSETP.NEU.AND P2, PT, R26, RZ, PT ;  /* 0x000000ff1a00720b */ /* 0x024fe20003f4d000 */
[----:B------:R-:W-:Y:S01]  /*7180*/  IMAD.U32 R3, RZ, RZ, UR52 ;  /* 0x00000034ff037e24 */ /* 0x000fe2000f8e00ff */
[----:B------:R-:W-:Y:S01]  /*7190*/  SEL R5, RZ, 0xffffffff, P1 ;  /* 0xffffffffff057807 */ /* 0x000fe20000800000 */
[----:B------:R-:W-:Y:S01]  /*71a0*/  BSSY B1, `(.L_x_80) ;  /* 0x0000046000017945 */ /* 0x000fe20003800000 */
[----:B------:R-:W-:Y:S01]  /*71b0*/  @P6 LOP3.LUT P1, RZ, R59, 0xff, RZ, 0xc0, !PT ;  /* 0x000000ff3bff6812 */ /* 0x000fe2000782c0ff */
[----:B------:R-:W-:Y:S01]  /*71c0*/  IMAD.MOV.U32 R76, RZ, RZ, 0x1 ;  /* 0x00000001ff4c7424 */ /* 0x000fe200078e00ff */
[----:B------:R-:W-:Y:S01]  /*71d0*/  @P6 SEL R0, RZ, 0xffffffff, P2 ;  /* 0xffffffffff006807 */ /* 0x000fe20001000000 */
[----:B------:R-:W-:Y:S01]  /*71e0*/  IMAD.IADD R25, R23, 0x1, R2 ;  /* 0x0000000117197824 */ /* 0x000fe200078e0202 */
[----:B------:R-:W-:Y:S01]  /*71f0*/  LOP3.LUT R74, R56, 0x1, RZ, 0x3c, !PT ;  /* 0x00000001384a7812 */ /* 0x000fe200078e3cff */
[----:B------:R-:W-:Y:S01]  /*7200*/  IMAD.U32 R75, RZ, RZ, UR52 ;  /* 0x00000034ff4b7e24 */ /* 0x000fe2000f8e00ff */
[----:B------:R-:W-:Y:S02]  /*7210*/  @P0 SEL R0, R5, R0, !P1 ;  /* 0x0000000005000207 */ /* 0x000fe40004800000 */
[----:B------:R-:W-:Y:S02]  /*7220*/  CS2R R38, SRZ ;  /* 0x0000000000267805 */ /* 0x000fe4000001ff00 */
[----:B------:R-:W-:Y:S02]  /*7230*/  LEA R3, R3, UR50, 0x3 ;  /* 0x0000003203037c11 */ /* 0x000fe4000f8e18ff */
[----:B------:R-:W-:Y:S02]  /*7240*/  CS2R R36, SRZ ;  /* 0x0000000000247805 */ /* 0x000fe4000001ff00 */
[----:B------:R-:W-:Y:S02]  /*7250*/  @P6 LOP3.LUT R0, R0, 0x1, RZ, 0xc0, !PT ;  /* 0x0000000100006812 */ /* 0x000fe400078ec0ff */
[----:B------:R-:W-:Y:S02]  /*7260*/  CS2R R34, SRZ ;  /* 0x0000000000227805 */ /* 0x000fe4000001ff00 */
[----:B------:R-:W-:Y:S02]  /*7270*/  LEA R73, R22, UR50, 0x3 ;  /* 0x0000003216497c11 */ /* 0x000fe4000f8e18ff */
[----:B------:R-:W-:Y:S02]  /*7280*/  CS2R R32, SRZ ;  /* 0x0000000000207805 */ /* 0x000fe4000001ff00 */
[----:B------:R-:W-:Y:S02]  /*7290*/  ISETP.NE.U32.OR P5, PT, R0, 0x1, !P6 ;  /* 0x000000010000780c */ /* 0x000fe400077a5470 */
[----:B------:R-:W-:Y:S02]  /*72a0*/  CS2R R42, SRZ ;  /* 0x00000000002a7805 */ /* 0x000fe4000001ff00 */
[----:B------:R-:W-:Y:S02]  /*72b0*/  LOP3.LUT P4, R69, R59, 0xff, RZ, 0xc0, !PT ;  /* 0x000000ff3b457812 */ /* 0x000fe4000788c0ff */
[----:B------:R-:W-:Y:S02]  /*72c0*/  CS2R R40, SRZ ;  /* 0x0000000000287805 */ /* 0x000fe4000001ff00 */
[----:B------:R-:W-:Y:S02]  /*72d0*/  SEL R4, RZ, 0xffffffff, P2 ;  /* 0xffffffffff047807 */ /* 0x000fe40001000000 */
[----:B------:R-:W-:Y:S02]  /*72e0*/  CS2R R46, SRZ ;  /* 0x00000000002e7805 */ /* 0x000fe4000001ff00 */
[----:B------:R-:W-:Y:S02]  /*72f0*/  P2R R70, PR, RZ, 0x20 ;  /* 0x00000020ff467803 */ /* 0x000fe40000000000 */
[----:B------:R-:W-:Y:S02]  /*7300*/  CS2R R44, SRZ ;  /* 0x00000000002c7805 */ /* 0x000fe4000001ff00 */
[----:B------:R-:W-:Y:S04]  /*7310*/  @P3 SEL R4, R5, R4, !P4 ;  /* 0x0000000405043207 */ /* 0x000fe80006000000 */
[----:B------:R-:W-:Y:S02]  /*7320*/  LOP3.LUT R4, R4, 0x1, RZ, 0xc0, !PT ;  /* 0x0000000104047812 */ /* 0x000fe400078ec0ff */
[----:B------:R-:W-:Y:S02]  /*7330*/  @P5 SHF.L.U32 R0, R74, 0x1f, RZ ;  /* 0x0000001f4a005819 */ /* 0x000fe400000006ff */
[----:B------:R-:W-:Y:S02]  /*7340*/  ISETP.NE.U32.AND P2, PT, R4, 0x1, PT ;  /* 0x000000010400780c */ /* 0x000fe40003f45070 */
[----:B------:R1:W2:Y:S02]  /*7350*/  @P5 SYNCS.PHASECHK.TRANS64.TRYWAIT P1, [R3+URZ+0x60], R0 ;  /* 0x00006000030055a7 */ /* 0x0002a400080211ff */
[----:B------:R-:W-:Y:S02]  /*7360*/  P2R R77, PR, RZ, 0x4 ;  /* 0x00000004ff4d7803 */ /* 0x000fe40000000000 */
[----:B-1----:R-:W-:Y:S04]  /*7370*/  SHF.L.U32 R0, R55, 0x1f, RZ ;  /* 0x0000001f37007819 */ /* 0x002fe800000006ff */
[----:B------:R1:W4:Y:S01]  /*7380*/  SYNCS.PHASECHK.TRANS64.TRYWAIT P0, [R73+URZ+0xb0], R0 ;  /* 0x0000b000490075a7 */ /* 0x00032200080011ff */
[----:B--2---:R-:W-:Y:S01]  /*7390*/  @P5 SEL R76, RZ, 0x1, !P1 ;  /* 0x00000001ff4c5807 */ /* 0x004fe20004800000 */
[----:B-1----:R-:W-:Y:S06]  /*73a0*/  @!P5 BRA `(.L_x_81) ;  /* 0x000000000094d947 */ /* 0x002fec0003800000 */
[----:B------:R-:W-:Y:S01]  /*73b0*/  HFMA2 R43, -RZ, RZ, 0, 0 ;  /* 0x00000000ff2b7431 */ /* 0x000fe200000001ff */
[----:B------:R-:W-:Y:S01]  /*73c0*/  ISETP.NE.AND P1, PT, R76, RZ, PT ;  /* 0x000000ff4c00720c */ /* 0x000fe20003f25270 */
[----:B------:R-:W-:Y:S01]  /*73d0*/  IMAD.U32 R5, RZ, RZ, UR52 ;  /* 0x00000034ff057e24 */ /* 0x000fe2000f8e00ff */
[----:B------:R-:W-:Y:S11]  /*73e0*/  BSSY B0, `(.L_x_82) ;  /* 0x0000005000007945 */ /* 0x000ff60003800000 */
[----:B------:R-:W-:Y:S05]  /*73f0*/  @P1 BRA `(.L_x_83) ;  /* 0x00000000000c1947 */ /* 0x000fea0003800000 */
[----:B------:R-:W-:Y:S04]  /*7400*/  SHF.L.U32 R2, R74, 0x1f, RZ ;  /* 0x0000001f4a027819 */ /* 0x000fe800000006ff */
[----:B------:R-:W1:Y:S02]  /*7410*/  SYNCS.PHASECHK.TRANS64.TRYWAIT P1, [R3+URZ+0x60], R2 ;  /* 0x00006002030075a7 */ /* 0x000e6400080211ff */
[----:B-1----:R-:W-:Y:S05]  /*7420*/  @!P1 BRA `(.L_x_84) ;  /* 0x0000002000209947 */ /* 0x002fea0003800000 */
.L_x_83:
[----:B------:R-:W-:Y:S05]  /*7430*/  BSYNC B0 ;  /* 0x0000000000007941 */ /* 0x000fea0003800000 */
.L_x_82:
[----:B------:R-:W-:Y:S01]  /*7440*/  ISETP.NE.AND P1, PT, R77, RZ, PT ;  /* 0x000000ff4d00720c */ /* 0x000fe20003f25270 */
[----:B------:R-:W-:Y:S01]  /*7450*/  IMAD.MOV.U32 R42, RZ, RZ, RZ ;  /* 0x000000ffff2a7224 */ /* 0x000fe200078e00ff */
[----:B------:R-:W-:Y:S02]  /*7460*/  CS2R R40, SRZ ;  /* 0x0000000000287805 */ /* 0x000fe4000001ff00 */
[----:B------:R-:W-:Y:S02]  /*7470*/  CS2R R46, SRZ ;  /* 0x00000000002e7805 */ /* 0x000fe4000001ff00 */
[----:B------:R-:W-:Y:S02]  /*7480*/  CS2R R44, SRZ ;  /* 0x00000000002c7805 */ /* 0x000fe4000001ff00 */
[----:B------:R-:W-:Y:S02]  /*7490*/  CS2R R34, SRZ ;  /* 0x0000000000227805 */ /* 0x000fe4000001ff00 */
[----:B------:R-:W-:Y:S02]  /*74a0*/  CS2R R32, SRZ ;  /* 0x0000000000207805 */ /* 0x000fe4000001ff00 */
[----:B------:R-:W-:Y:S02]  /*74b0*/  CS2R R38, SRZ ;  /* 0x0000000000267805 */ /* 0x000fe4000001ff00 */
[----:B------:R-:W-:Y:S01]  /*74c0*/  CS2R R36, SRZ ;  /* 0x0000000000247805 */ /* 0x000fe2000001ff00 */
[----:B------:R-:W-:Y:S01]  /*74d0*/  @P1 IMAD R5, R5, 0x800, R57 ;  /* 0x0000080005051824 */ /* 0x000fe200078e0239 */
[----:B------:R-:W-:Y:S05]  /*74e0*/  @P1 WARPSYNC.ALL ;  /* 0x0000000000001948 */ /* 0x000fea0003800000 */
[----:B------:R-:W-:Y:S01]  /*74f0*/  @P1 LEA R5, R5, UR50, 0x2 ;  /* 0x0000003205051c11 */ /* 0x000fe2000f8e10ff */
[----:B------:R-:W-:Y:S04]  /*7500*/  UIADD3 UR4, UPT, UPT, UR52, 0x1, URZ ;  /* 0x0000000134047890 */ /* 0x000fe8000fffe0ff */
[----:B------:R-:W2:Y:S01]  /*7510*/  @P1 LDSM.16.M88.4 R44, [R5+0x400] ;  /* 0x00040000052c183b */ /* 0x000ea20000000200 */
[----:B------:R-:W-:Y:S01]  /*7520*/  @P1 VIADD R4, R5, 0x400 ;  /* 0x0000040005041836 */ /* 0x000fe20000000000 */
[----:B------:R-:W-:Y:S01]  /*7530*/  UISETP.NE.AND UP0, UPT, UR4, 0x3, UPT ;  /* 0x000000030400788c */ /* 0x000fe2000bf05270 */
[C-C-:B-1----:R-:W-:Y:S02]  /*7540*/  @P1 IMAD R3, R68.reuse, 0x4, R5.reuse ;  /* 0x0000000444031824 */ /* 0x142fe400078e0205 */
[C---:B------:R-:W-:Y:S01]  /*7550*/  @P1 IMAD R4, R67.reuse, 0x4, R4 ;  /* 0x0000000443041824 */ /* 0x040fe200078e0204 */
[----:B------:R-:W-:Y:S01]  /*7560*/  USEL UR4, UR4, URZ, UP0 ;  /* 0x000000ff04047287 */ /* 0x000fe20008000000 */
[----:B------:R-:W-:Y:S01]  /*7570*/  @P1 IMAD R2, R67, 0x4, R5 ;  /* 0x0000000443021824 */ /* 0x000fe200078e0205 */
[----:B------:R-:W1:Y:S01]  /*7580*/  @P1 LDSM.16.M88.4 R40, [R3+0x400] ;  /* 0x000400000328183b */ /* 0x000e620000000200 */
[----:B------:R-:W-:Y:S03]  /*7590*/  @P1 IMAD R4, R68, 0x4, R4 ;  /* 0x0000000444041824 */ /* 0x000fe600078e0204 */
[----:B------:R-:W-:Y:S01]  /*75a0*/  IMAD.U32 R75, RZ, RZ, UR4 ;  /* 0x00000004ff4b7e24 */ /* 0x000fe2000f8e00ff */
[----:B------:R5:W1:Y:S05]  /*75b0*/  @P1 LDSM.16.M88.4 R32, [R2+0x400] ;  /* 0x000400000220183b */ /* 0x000a6a0000000200 */
[----:B------:R1:W1:Y:S01]  /*75c0*/  @P1 LDSM.16.M88.4 R36, [R4] ;  /* 0x000000000424183b */ /* 0x0002620000000200 */
[----:B------:R-:W-:Y:S04]  /*75d0*/  PLOP3.LUT P1, PT, PT, PT, UP0, 0x80, 0x8 ;  /* 0x000000000008781c */ /* 0x000fe80003f2f008 */
[----:B-----5:R-:W-:Y:S04]  /*75e0*/  SEL R2, RZ, 0x1, P1 ;  /* 0x00000001ff027807 */ /* 0x020fe80000800000 */
[----:B--2---:R-:W-:Y:S02]  /*75f0*/  LOP3.LUT R74, R74, R2, RZ, 0x3c, !PT ;  /* 0x000000024a4a7212 */ /* 0x004fe400078e3cff */
.L_x_81:
[----:B------:R-:W-:Y:S05]  /*7600*/  BSYNC B1 ;  /* 0x0000000000017941 */ /* 0x000fea0003800000 */
.L_x_80:
[----:B------:R-:W-:Y:S04]  /*7610*/  SHF.R.U32.HI R2, RZ, 0x15, R25 ;  /* 0x00000015ff027819 */ /* 0x000fe80000011619 */
[----:B------:R-:W-:Y:S01]  /*7620*/  LOP3.LUT P1, RZ, R2, 0x3, R60, 0x48, !PT ;  /* 0x0000000302ff7812 */ /* 0x000fe2000782483c */
[----:B------:R-:W-:Y:S01]  /*7630*/  @!UPT UIADD3 URZ, UPT, UPT, URZ, URZ, URZ ;  /* 0x000000fffffff290 */ /* 0x000fe2000fffe0ff */
[----:B----4-:R-:W-:Y:S11]  /*7640*/  @P0 BRA `(.L_x_85) ;  /* 0x0000000000080947 */ /* 0x010ff60003800000 */
[----:B------:R-:W2:Y:S02]  /*7650*/  SYNCS.PHASECHK.TRANS64.TRYWAIT P0, [R73+URZ+0xb0], R0 ;  /* 0x0000b000490075a7 */ /* 0x000ea400080011ff */
[----:B--2---:R-:W-:Y:S05]  /*7660*/  @!P0 BRA `(.L_x_86) ;  /* 0x0000001c00a48947 */ /* 0x004fea0003800000 */
.L_x_85:
[----:B------:R-:W-:Y:S05]  /*7670*/  @!P1 BRA `(.L_x_87) ;  /* 0x0000000000409947 */ /* 0x000fea0003800000 */
[----:B------:R-:W4:Y:S01]  /*7680*/  LDCU.64 UR8, c[0x4][0x70] ;  /* 0x01000e00ff0877ac */ /* 0x000f220008000a00 */
[----:B------:R-:W-:Y:S01]  /*7690*/  MOV R3, 0x0 ;  /* 0x0000000000037802 */ /* 0x000fe20000000f00 */
[----:B------:R-:W-:Y:S02]  /*76a0*/  HFMA2 R12, -RZ, RZ, 0, 5.9604644775390625e-08 ;  /* 0x00000001ff0c7431 */ /* 0x000fe400000001ff */
[----:B------:R-:W-:Y:S02]  /*76b0*/  IMAD.MOV.U32 R8, RZ, RZ, 0x192 ;  /* 0x00000192ff087424 */ /* 0x000fe400078e00ff */
[----:B------:R-:W-:Y:S01]  /*76c0*/  IMAD.MOV.U32 R13, RZ, RZ, RZ ;  /* 0x000000ffff0d7224 */ /* 0x000fe200078e00ff */
[----:B------:R-:W5:Y:S01]  /*76d0*/  LDCU.64 UR6, c[0x4][0x78] ;  /* 0x01000f00ff0677ac */ /* 0x000f620008000a00 */
[----:B------:R-:W2:Y:S01]  /*76e0*/  LDC.64 R2, c[0x4][R3] ;  /* 0x0100000003027b82 */ /* 0x000ea20000000a00 */
[----:B------:R-:W3:Y:S01]  /*76f0*/  LDCU.64 UR4, c[0x4][0x10] ;  /* 0x01000200ff0477ac */ /* 0x000ee20008000a00 */
[----:B----4-:R-:W-:Y:S01]  /*7700*/  MOV R5, UR9 ;  /* 0x0000000900057c02 */ /* 0x010fe20008000f00 */
[----:B-1----:R-:W-:Y:S01]  /*7710*/  IMAD.U32 R4, RZ, RZ, UR8 ;  /* 0x00000008ff047e24 */ /* 0x002fe2000f8e00ff */
[----:B-----5:R-:W-:Y:S01]  /*7720*/  MOV R7, UR7 ;  /* 0x0000000700077c02 */ /* 0x020fe20008000f00 */
[----:B------:R-:W-:Y:S01]  /*7730*/  IMAD.U32 R6, RZ, RZ, UR6 ;  /* 0x00000006ff067e24 */ /* 0x000fe2000f8e00ff */
[----:B---3--:R-:W-:Y:S01]  /*7740*/  MOV R11, UR5 ;  /* 0x00000005000b7c02 */ /* 0x008fe20008000f00 */
[----:B------:R-:W-:Y:S02]  /*7750*/  IMAD.U32 R10, RZ, RZ, UR4 ;  /* 0x00000004ff0a7e24 */ /* 0x000fe4000f8e00ff */
[----:B------:R-:W-:Y:S07]  /*7760*/  LEPC R20, `(.L_x_87) ;  /* 0x000000001014794e */ /* 0x000fee0000000000 */
[----:B--2---:R-:W-:Y:S05]  /*7770*/  CALL.ABS.NOINC R2 ;  /* 0x0000000002007343 */ /* 0x004fea0003c00000 */
.L_x_87:
[----:B------:R-:W-:Y:S01]  /*7780*/  LOP3.LUT R20, R44, 0xffffe000, RZ, 0xc0, !PT ;  /* 0xffffe0002c147812 */ /* 0x000fe200078ec0ff */
[----:B------:R-:W-:Y:S05]  /*7790*/  WARPSYNC.ALL ;  /* 0x0000000000007948 */ /* 0x000fea0003800000 */
[----:B------:R-:W-:Y:S01]  /*77a0*/  R2UR UR4, R25 ;  /* 0x00000000190472ca */ /* 0x000fe200000e0000 */
[----:B------:R-:W-:Y:S01]  /*77b0*/  IMAD.SHL.U32 R72, R68, 0x4, RZ ;  /* 0x0000000444487824 */ /* 0x000fe200078e00ff */
[----:B------:R-:W-:Y:S01]  /*77c0*/  LOP3.LUT R21, R45, 0xffffe000, RZ, 0xc0, !PT ;  /* 0xffffe0002d157812 */ /* 0x000fe200078ec0ff */
[----:B------:R-:W-:Y:S01]  /*77d0*/  IMAD.SHL.U32 R71, R67, 0x4, RZ ;  /* 0x0000000443477824 */ /* 0x000fe200078e00ff */
[----:B------:R-:W-:Y:S01]  /*77e0*/  LOP3.LUT R27, R46, 0xffffe000, RZ, 0xc0, !PT ;  /* 0xffffe0002e1b7812 */ /* 0x000fe200078ec0ff */
[----:B------:R-:W-:Y:S01]  /*77f0*/  BSSY.RECONVERGENT B0, `(.L_x_88) ;  /* 0x000005a000007945 */ /* 0x000fe20003800200 */
[----:B------:R-:W-:Y:S07]  /*7800*/  ISETP.NE.AND P0, PT, R58, RZ, PT ;  /* 0x000000ff3a00720c */ /* 0x000fee0003f05270 */
[----:B-1----:R-:W2:Y:S02]  /*7810*/  LDTM.16dp128bit.x8 R4, tmem[UR4] ;  /* 0x00000004000479ee */ /* 0x002ea40008180000 */
[C---:B--23--:R-:W-:Y:S01]  /*7820*/  FMUL R0, R24.reuse, R4 ;  /* 0x0000000418007220 */ /* 0x04cfe20000400000 */
[C---:B------:R-:W-:Y:S01]  /*7830*/  FMUL R2, R24.reuse, R5 ;  /* 0x0000000518027220 */ /* 0x040fe20000400000 */
[C---:B------:R-:W-:Y:S01]  /*7840*/  FMUL R3, R24.reuse, R6 ;  /* 0x0000000618037220 */ /* 0x040fe20000400000 */
[----:B------:R-:W-:Y:S01]  /*7850*/  FMUL R7, R24, R7 ;  /* 0x0000000718077220 */ /* 0x000fe20000400000 */
[C---:B------:R-:W-:Y:S01]  /*7860*/  FFMA R28, R26.reuse, R20, R0 ;  /* 0x000000141a1c7223 */ /* 0x040fe20000000000 */
[----:B------:R-:W-:Y:S01]  /*7870*/  LOP3.LUT R0, R47, 0xffffe000, RZ, 0xc0, !PT ;  /* 0xffffe0002f007812 */ /* 0x000fe200078ec0ff */
[----:B------:R-:W-:Y:S01]  /*7880*/  FFMA R29, R26, R21, R2 ;  /* 0x000000151a1d7223 */ /* 0x000fe20000000002 */
[----:B------:R-:W-:Y:S01]  /*7890*/  LOP3.LUT R2, R40, 0xffffe000, RZ, 0xc0, !PT ;  /* 0xffffe00028027812 */ /* 0x000fe200078ec0ff */
[C---:B------:R-:W-:Y:S01]  /*78a0*/  FFMA R30, R26.reuse, R27, R3 ;  /* 0x0000001b1a1e7223 */ /* 0x040fe20000000003 */
[----:B------:R-:W-:Y:S01]  /*78b0*/  LOP3.LUT R3, R41, 0xffffe000, RZ, 0xc0, !PT ;  /* 0xffffe00029037812 */ /* 0x000fe200078ec0ff */
[----:B------:R-:W-:Y:S01]  /*78c0*/  FFMA R31, R26, R0, R7 ;  /* 0x000000001a1f7223 */ /* 0x000fe20000000007 */
[----:B------:R-:W-:Y:S01]  /*78d0*/  LOP3.LUT R0, R42, 0xffffe000, RZ, 0xc0, !PT ;  /* 0xffffe0002a007812 */ /* 0x000fe200078ec0ff */
[C---:B------:R-:W-:Y:S01]  /*78e0*/  FMUL R4, R24.reuse, R8 ;  /* 0x0000000818047220 */ /* 0x040fe20000400000 */
[----:B------:R-:W-:Y:S01]  /*78f0*/  LOP3.LUT R7, R43, 0xffffe000, RZ, 0xc0, !PT ;  /* 0xffffe0002b077812 */ /* 0x000fe200078ec0ff */
[C---:B------:R-:W-:Y:S01]  /*7900*/  FMUL R5, R24.reuse, R9 ;  /* 0x0000000918057220 */ /* 0x040fe20000400000 */
[----:B------:R-:W-:Y:S01]  /*7910*/  F2FP.TF32.F32.PACK_B R28, R28 ;  /* 0x0000001cff1c723e */ /* 0x000fe200024050ff */
[----:B------:R-:W-:Y:S01]  /*7920*/  FMUL R6, R24, R10 ;  /* 0x0000000a18067220 */ /* 0x000fe20000400000 */
[----:B------:R-:W-:Y:S01]  /*7930*/  F2FP.TF32.F32.PACK_B R29, R29 ;  /* 0x0000001dff1d723e */ /* 0x000fe200024050ff */
[----:B------:R-:W-:Y:S01]  /*7940*/  FFMA R4, R26, R2, R4 ;  /* 0x000000021a047223 */ /* 0x000fe20000000004 */
[----:B------:R-:W-:Y:S01]  /*7950*/  LOP3.LUT R2, R32, 0xffffe000, RZ, 0xc0, !PT ;  /* 0xffffe00020027812 */ /* 0x000fe200078ec0ff */
[----:B------:R-:W-:Y:S01]  /*7960*/  FFMA R5, R26, R3, R5 ;  /* 0x000000031a057223 */ /* 0x000fe20000000005 */
[----:B------:R-:W-:Y:S01]  /*7970*/  LOP3.LUT R3, R34, 0xffffe000, RZ, 0xc0, !PT ;  /* 0xffffe00022037812 */ /* 0x000fe200078ec0ff */
[----:B------:R-:W-:Y:S01]  /*7980*/  FMUL R11, R24, R11 ;  /* 0x0000000b180b7220 */ /* 0x000fe20000400000 */
[----:B------:R-:W-:Y:S01]  /*7990*/  F2FP.TF32.F32.PACK_B R30, R30 ;  /* 0x0000001eff1e723e */ /* 0x000fe200024050ff */
[----:B------:R-:W-:Y:S01]  /*79a0*/  FFMA R6, R26, R0, R6 ;  /* 0x000000001a067223 */ /* 0x000fe20000000006 */
[----:B------:R-:W-:Y:S01]  /*79b0*/  LOP3.LUT R0, R33, 0xffffe000, RZ, 0xc0, !PT ;  /* 0xffffe00021007812 */ /* 0x000fe200078ec0ff */
[C---:B------:R-:W-:Y:S01]  /*79c0*/  FMUL R8, R24.reuse, R12 ;  /* 0x0000000c18087220 */ /* 0x040fe20000400000 */
[----:B------:R-:W-:Y:S01]  /*79d0*/  F2FP.TF32.F32.PACK_B R31, R31 ;  /* 0x0000001fff1f723e */ /* 0x000fe200024050ff */
[----:B------:R-:W-:Y:S01]  /*79e0*/  FMUL R9, R24, R13 ;  /* 0x0000000d18097220 */ /* 0x000fe20000400000 */
[----:B------:R-:W-:Y:S01]  /*79f0*/  F2FP.TF32.F32.PACK_B R4, R4 ;  /* 0x00000004ff04723e */ /* 0x000fe200024050ff */
[----:B------:R-:W-:Y:S01]  /*7a00*/  FFMA R7, R26, R7, R11 ;  /* 0x000000071a077223 */ /* 0x000fe2000000000b */
[----:B------:R-:W-:Y:S01]  /*7a10*/  F2FP.TF32.F32.PACK_B R5, R5 ;  /* 0x00000005ff05723e */ /* 0x000fe200024050ff */
[----:B------:R-:W-:Y:S01]  /*7a20*/  FMUL R10, R24, R14 ;  /* 0x0000000e180a7220 */ /* 0x000fe20000400000 */
[----:B------:R-:W-:Y:S01]  /*7a30*/  F2FP.TF32.F32.PACK_B R6, R6 ;  /* 0x00000006ff06723e */ /* 0x000fe200024050ff */
[----:B------:R-:W-:Y:S01]  /*7a40*/  FFMA R8, R26, R2, R8 ;  /* 0x000000021a087223 */ /* 0x000fe20000000008 */
[----:B------:R-:W-:Y:S01]  /*7a50*/  LOP3.LUT R2, R35, 0xffffe000, RZ, 0xc0, !PT ;  /* 0xffffe00023027812 */ /* 0x000fe200078ec0ff */
[----:B------:R-:W-:Y:S01]  /*7a60*/  FMUL R12, R24, R16 ;  /* 0x00000010180c7220 */ /* 0x000fe20000400000 */
[----:B------:R-:W-:Y:S01]  /*7a70*/  LOP3.LUT R16, R36, 0xffffe000, RZ, 0xc0, !PT ;  /* 0xffffe00024107812 */ /* 0x000fe200078ec0ff */
[----:B------:R-:W-:Y:S01]  /*7a80*/  FFMA R9, R26, R0, R9 ;  /* 0x000000001a097223 */ /* 0x000fe20000000009 */
[----:B------:R-:W-:Y:S01]  /*7a90*/  LOP3.LUT R0, R37, 0xffffe000, RZ, 0xc0, !PT ;  /* 0xffffe00025007812 */ /* 0x000fe200078ec0ff */
[----:B------:R-:W-:Y:S01]  /*7aa0*/  FMUL R15, R24, R15 ;  /* 0x0000000f180f7220 */ /* 0x000fe20000400000 */
[----:B------:R-:W-:Y:S01]  /*7ab0*/  FFMA R10, R26, R3, R10 ;  /* 0x000000031a0a7223 */ /* 0x000fe2000000000a */
[----:B------:R-:W-:Y:S02]  /*7ac0*/  IMAD.U32 R3, RZ, RZ, UR52 ;  /* 0x00000034ff037e24 */ /* 0x000fe4000f8e00ff */
[----:B------:R-:W-:Y:S01]  /*7ad0*/  FMUL R13, R24, R17 ;  /* 0x00000011180d7220 */ /* 0x000fe20000400000 */
[C---:B------:R-:W-:Y:S01]  /*7ae0*/  FFMA R11, R26.reuse, R2, R15 ;  /* 0x000000021a0b7223 */ /* 0x040fe2000000000f */
[----:B------:R-:W-:Y:S01]  /*7af0*/  FFMA R12, R26, R16, R12 ;  /* 0x000000101a0c7223 */ /* 0x000fe2000000000c */
[----:B------:R-:W-:Y:S01]  /*7b00*/  IMAD R16, R3, 0x800, R57 ;  /* 0x0000080003107824 */ /* 0x000fe200078e0239 */
[----:B------:R-:W-:Y:S01]  /*7b10*/  LOP3.LUT R2, R38, 0xffffe000, RZ, 0xc0, !PT ;  /* 0xffffe00026027812 */ /* 0x000fe200078ec0ff */
[C---:B------:R-:W-:Y:S01]  /*7b20*/  FMUL R14, R24.reuse, R18 ;  /* 0x00000012180e7220 */ /* 0x040fe20000400000 */
[----:B------:R-:W-:Y:S01]  /*7b30*/  LOP3.LUT R3, R39, 0xffffe000, RZ, 0xc0, !PT ;  /* 0xffffe00027037812 */ /* 0x000fe200078ec0ff */
[----:B------:R-:W-:Y:S01]  /*7b40*/  FMUL R19, R24, R19 ;  /* 0x0000001318137220 */ /* 0x000fe20000400000 */
[----:B------:R-:W-:Y:S01]  /*7b50*/  LEA R16, R16, UR50, 0x2 ;  /* 0x0000003210107c11 */ /* 0x000fe2000f8e10ff */
[C---:B------:R-:W-:Y:S01]  /*7b60*/  FFMA R13, R26.reuse, R0, R13 ;  /* 0x000000001a0d7223 */ /* 0x040fe2000000000d */
[C---:B------:R-:W-:Y:S01]  /*7b70*/  FFMA R14, R26.reuse, R2, R14 ;  /* 0x000000021a0e7223 */ /* 0x040fe2000000000e */
[----:B------:R-:W-:Y:S01]  /*7b80*/  FFMA R15, R26, R3, R19 ;  /* 0x000000031a0f7223 */ /* 0x000fe20000000013 */
[C-C-:B------:R-:W-:Y:S01]  /*7b90*/  IADD3 R3, PT, PT, R72.reuse, 0x400, R16.reuse ;  /* 0x0000040048037810 */ /* 0x140fe20007ffe010 */
[----:B------:R1:W-:Y:S01]  /*7ba0*/  STSM.16.M88.4 [R16+0x400], R28 ;  /* 0x0004001c10007844 */ /* 0x0003e20000000200 */
[----:B------:R-:W-:Y:S02]  /*7bb0*/  F2FP.TF32.F32.PACK_B R7, R7 ;  /* 0x00000007ff07723e */ /* 0x000fe400024050ff */
[----:B------:R-:W-:Y:S02]  /*7bc0*/  IADD3 R0, PT, PT, R71, 0x400, R16 ;  /* 0x0000040047007810 */ /* 0x000fe40007ffe010 */
[----:B------:R-:W-:Y:S03]  /*7bd0*/  F2FP.TF32.F32.PACK_B R8, R8 ;  /* 0x00000008ff08723e */ /* 0x000fe600024050ff */
[----:B------:R1:W-:Y:S01]  /*7be0*/  STSM.16.M88.4 [R3], R4 ;  /* 0x0000000403007844 */ /* 0x0003e20000000200 */
[----:B------:R-:W-:Y:S01]  /*7bf0*/  F2FP.TF32.F32.PACK_B R9, R9 ;  /* 0x00000009ff09723e */ /* 0x000fe200024050ff */
[----:B------:R-:W-:Y:S01]  /*7c00*/  IMAD.IADD R2, R72, 0x1, R0 ;  /* 0x0000000148027824 */ /* 0x000fe200078e0200 */
[----:B------:R-:W-:Y:S02]  /*7c10*/  F2FP.TF32.F32.PACK_B R10, R10 ;  /* 0x0000000aff0a723e */ /* 0x000fe400024050ff */
[----:B------:R-:W-:Y:S02]  /*7c20*/  F2FP.TF32.F32.PACK_B R11, R11 ;  /* 0x0000000bff0b723e */ /* 0x000fe400024050ff */
[----:B------:R-:W-:Y:S02]  /*7c30*/  F2FP.TF32.F32.PACK_B R12, R12 ;  /* 0x0000000cff0c723e */ /* 0x000fe400024050ff */
[----:B------:R-:W-:Y:S01]  /*7c40*/  F2FP.TF32.F32.PACK_B R13, R13 ;  /* 0x0000000dff0d723e */ /* 0x000fe200024050ff */
[----:B------:R1:W-:Y:S01]  /*7c50*/  STSM.16.M88.4 [R0], R8 ;  /* 0x0000000800007844 */ /* 0x0003e20000000200 */
[----:B------:R-:W-:Y:S02]  /*7c60*/  F2FP.TF32.F32.PACK_B R14, R14 ;  /* 0x0000000eff0e723e */ /* 0x000fe400024050ff */
[----:B------:R-:W-:Y:S05]  /*7c70*/  F2FP.TF32.F32.PACK_B R15, R15 ;  /* 0x0000000fff0f723e */ /* 0x000fea00024050ff */
[----:B------:R1:W-:Y:S01]  /*7c80*/  STSM.16.M88.4 [R2], R12 ;  /* 0x0000000c02007844 */ /* 0x0003e20000000200 */
[----:B------:R-:W-:Y:S01]  /*7c90*/  @!PT LDS RZ, [RZ] ;  /* 0x00000000fffff984 */ /* 0x000fe20000000800 */
[----:B------:R-:W-:Y:S01]  /*7ca0*/  @!PT LDS RZ, [RZ] ;  /* 0x00000000fffff984 */ /* 0x000fe20000000800 */
[----:B------:R-:W-:Y:S01]  /*7cb0*/  @!PT LDS RZ, [RZ] ;  /* 0x00000000fffff984 */ /* 0x000fe20000000800 */
[----:B------:R-:W-:Y:S01]  /*7cc0*/  @!PT LDS RZ, [RZ] ;  /* 0x00000000fffff984 */ /* 0x000fe20000000800 */
[----:B------:R2:W-:Y:S07]  /*7cd0*/  MEMBAR.ALL.CTA ;  /* 0x0000000000007992 */ /* 0x0005ee0000008000 */
[----:B--2---:R-:W2:Y:S02]  /*7ce0*/  FENCE.VIEW.ASYNC.S ;  /* 0x00000000000073c6 */ /* 0x004ea40000000000 */
[----:B--2---:R-:W-:Y:S06]  /*7cf0*/  BAR.SYNC.DEFER_BLOCKING 0x1, 0x80 ;  /* 0x0042000000007b1d */ /* 0x004fec0000010000 */
[----:B------:R-:W-:Y:S05]  /*7d00*/  @P0 BRA `(.L_x_89) ;  /* 0x0000000000200947 */ /* 0x000fea0003800000 */
[----:B------:R-:W2:Y:S01]  /*7d10*/  LDCU.64 UR6, c[0x0][0x348] ;  /* 0x00006900ff0677ac */ /* 0x000ea20008000a00 */
[----:B------:R-:W-:Y:S01]  /*7d20*/  ULEA UR5, UR52, UR50, 0xd ;  /* 0x0000003234057291 */ /* 0x000fe2000f8e68ff */
[----:B------:R-:W-:Y:S03]  /*7d30*/  UMOV UR41, UR53 ;  /* 0x0000003500297c82 */ /* 0x000fe60008000000 */
[----:B------:R-:W-:Y:S02]  /*7d40*/  UIADD3 UR40, UPT, UPT, UR5, 0x400, URZ ;  /* 0x0000040005287890 */ /* 0x000fe4000fffe0ff */
[----:B--2---:R-:W-:Y:S04]  /*7d50*/  UIADD3 UR4, UP0, UPT, UR6, 0x780, URZ ;  /* 0x0000078006047890 */ /* 0x004fe8000ff1e0ff */
[----:B------:R-:W-:Y:S09]  /*7d60*/  UIADD3.X UR5, UPT, UPT, URZ, UR7, URZ, UP0, !UPT ;  /* 0x00000007ff057290 */ /* 0x000ff200087fe4ff */
[----:B------:R2:W-:Y:S02]  /*7d70*/  UTMASTG.5D [UR40], [UR4] ;  /* 0x00000028040073b5 */ /* 0x0005e40008020000 */
[----:B--2---:R0:W-:Y:S02]  /*7d80*/  UTMACMDFLUSH ;  /* 0x00000000000079b7 */ /* 0x0041e40000000000 */
.L_x_89:
[----:B------:R-:W-:Y:S05]  /*7d90*/  BSYNC.RECONVERGENT B0 ;  /* 0x0000000000007941 */ /* 0x000fea0003800200 */
.L_x_88:
[----:B------:R-:W-:Y:S01]  /*7da0*/  UIADD3 UR51, UPT, UPT, UR52, 0x1, URZ ;  /* 0x0000000134337890 */ /* 0x000fe2000fffe0ff */
[----:B------:R-:W-:Y:S03]  /*7db0*/  BSSY.RECONVERGENT B0, `(.L_x_90) ;  /* 0x0000005000007945 */ /* 0x000fe60003800200 */
[----:B------:R-:W-:Y:S04]  /*7dc0*/  UISETP.NE.AND UP0, UPT, UR51, 0x3, UPT ;  /* 0x000000033300788c */ /* 0x000fe8000bf05270 */
[----:B------:R-:W-:Y:S01]  /*7dd0*/  USEL UR49, UR51, URZ, UP0 ;  /* 0x000000ff33317287 */ /* 0x000fe20008000000 */
[----:B------:R-:W-:Y:S11]  /*7de0*/  @P0 BRA `(.L_x_91) ;  /* 0x0000000000040947 */ /* 0x000ff60003800000 */
[----:B------:R-:W-:Y:S04]  /*7df0*/  DEPBAR.LE SB0, 0x1 ;  /* 0x000080400000791a */ /* 0x000fe80000000000 */
.L_x_91:
[----:B------:R-:W-:Y:S05]  /*7e00*/  BSYNC.RECONVERGENT B0 ;  /* 0x0000000000007941 */ /* 0x000fea0003800200 */
.L_x_90:
[----:B------:R-:W-:Y:S01]  /*7e10*/  BAR.SYNC.DEFER_BLOCKING 0x1, 0x80 ;  /* 0x0042000000007b1d */ /* 0x000fe20000010000 */
[----:B------:R-:W-:Y:S01]  /*7e20*/  ISETP.NE.AND P1, PT, R70, RZ, PT ;  /* 0x000000ff4600720c */ /* 0x000fe20003f25270 */
[----:B------:R-:W-:Y:S01]  /*7e30*/  UISETP.NE.AND UP0, UPT, UR55, URZ, UPT ;  /* 0x000000ff3700728c */ /* 0x000fe2000bf05270 */
[----:B-1----:R-:W-:Y:S11]  /*7e40*/  LEA R3, R75, UR50, 0x3 ;  /* 0x000000324b037c11 */ /* 0x002ff6000f8e18ff */
[----:B------:R-:W-:Y:S01]  /*7e50*/  @P1 SHF.L.U32 R4, R74, 0x1f, RZ ;  /* 0x0000001f4a041819 */ /* 0x000fe200000006ff */
[----:B------:R-:W-:Y:S06]  /*7e60*/  BRA.U !UP0, `(.L_x_92) ;  /* 0x0000000108287547 */ /* 0x000fec000b800000 */
[----:B------:R-:W1:Y:S01]  /*7e70*/  S2R R0, SR_CgaCtaId ;  /* 0x0000000000007919 */ /* 0x000e620000008800 */
[----:B------:R-:W-:Y:S05]  /*7e80*/  IMAD.U32 R2, RZ, RZ, UR56 ;  /* 0x00000038ff027e24 */ /* 0x000fea000f8e00ff */
[C---:B------:R-:W-:Y:S01]  /*7e90*/  @P1 LEA R5, R2.reuse, UR50, 0x3 ;  /* 0x0000003202051c11 */ /* 0x040fe2000f8e18ff */
[----:B------:R-:W-:Y:S04]  /*7ea0*/  VIADD R2, R2, 0x1 ;  /* 0x0000000102027836 */ /* 0x000fe80000000000 */
[----:B------:R-:W-:Y:S01]  /*7eb0*/  @P1 VIADD R5, R5, 0x78 ;  /* 0x0000007805051836 */ /* 0x000fe20000000000 */
[C---:B------:R-:W-:Y:S04]  /*7ec0*/  ISETP.NE.AND P0, PT, R2.reuse, 0x3, PT ;  /* 0x000000030200780c */ /* 0x040fe80003f05270 */
[----:B------:R-:W-:Y:S04]  /*7ed0*/  SEL R2, R2, RZ, P0 ;  /* 0x000000ff02027207 */ /* 0x000fe80000000000 */
[----:B------:R-:W-:Y:S02]  /*7ee0*/  R2UR UR56, R2 ;  /* 0x00000000023872ca */ /* 0x000fe400000e0000 */
[----:B-1----:R-:W-:Y:S04]  /*7ef0*/  @P1 PRMT R0, R0, 0x654, R5 ;  /* 0x0000065400001816 */ /* 0x002fe80000000005 */
[----:B------:R1:W-:Y:S09]  /*7f00*/  @P1 SYNCS.ARRIVE.TRANS64.RED.A1T0 RZ, [R0+URZ], RZ ;  /* 0x000000ff00ff19a7 */ /* 0x0003f200081004ff */
.L_x_92:
[----:B------:R-:W2:Y:S01]  /*7f10*/  @P1 SYNCS.PHASECHK.TRANS64.TRYWAIT P0, [R3+URZ+0x60], R4 ;  /* 0x00006004030015a7 */ /* 0x000ea200080011ff */
[----:B------:R-:W-:Y:S01]  /*7f20*/  BSSY B1, `(.L_x_93) ;  /* 0x0000017000017945 */ /* 0x000fe20003800000 */
[----:B--2---:R-:W-:Y:S03]  /*7f30*/  @P1 SEL R76, RZ, 0x1, !P0 ;  /* 0x00000001ff4c1807 */ /* 0x004fe60004000000 */
[----:B------:R-:W-:Y:S05]  /*7f40*/  @!P1 BRA `(.L_x_94) ;  /* 0x0000000000509947 */ /* 0x000fea0003800000 */
[----:B------:R-:W-:Y:S01]  /*7f50*/  ISETP.NE.AND P1, PT, R77, RZ, PT ;  /* 0x000000ff4d00720c */ /* 0x000fe20003f25270 */
[----:B------:R-:W-:Y:S01]  /*7f60*/  BSSY B0, `(.L_x_95) ;  /* 0x000000a000007945 */ /* 0x000fe20003800000 */
[----:B------:R-:W-:Y:S11]  /*7f70*/  ISETP.NE.AND P0, PT, R76, RZ, PT ;  /* 0x000000ff4c00720c */ /* 0x000ff60003f05270 */
[----:B------:R-:W-:Y:S05]  /*7f80*/  @P1 IMAD R4, R75, 0x800, R57 ;  /* 0x000008004b041824 */ /* 0x000fea00078e0239 */
[----:B------:R-:W-:Y:S05]  /*7f90*/  @P1 LEA R4, R4, UR50, 0x2 ;  /* 0x0000003204041c11 */ /* 0x000fea000f8e10ff */
[--C-:B-1----:R-:W-:Y:S02]  /*7fa0*/  @P1 IMAD.IADD R0, R71, 0x1, R4.reuse ;  /* 0x0000000147001824 */ /* 0x102fe400078e0204 */
[----:B------:R-:W-:Y:S01]  /*7fb0*/  @P1 IMAD.IADD R2, R72, 0x1, R4 ;  /* 0x0000000148021824 */ /* 0x000fe200078e0204 */
[----:B------:R-:W-:Y:S06]  /*7fc0*/  @P0 BRA `(.L_x_96) ;  /* 0x00000000000c0947 */ /* 0x000fec0003800000 */
[----:B------:R-:W-:Y:S04]  /*7fd0*/  SHF.L.U32 R74, R74, 0x1f, RZ ;  /* 0x0000001f4a4a7819 */ /* 0x000fe800000006ff */
[----:B------:R-:W1:Y:S02]  /*7fe0*/  SYNCS.PHASECHK.TRANS64.TRYWAIT P0, [R3+URZ+0x60], R74 ;  /* 0x0000604a030075a7 */ /* 0x000e6400080011ff */
[----:B-1----:R-:W-:Y:S05]  /*7ff0*/  @!P0 BRA `(.L_x_97) ;  /* 0x0000001400548947 */ /* 0x002fea0003800000 */
.L_x_96:
[----:B------:R-:W-:Y:S05]  /*8000*/  BSYNC B0 ;  /* 0x0000000000007941 */ /* 0x000fea0003800000 */
.L_x_95:
[----:B------:R-:W-:Y:S11]  /*8010*/  ISETP.NE.AND P0, PT, R77, RZ, PT ;  /* 0x000000ff4d00720c */ /* 0x000ff60003f05270 */
[----:B------:R-:W-:Y:S02]  /*8020*/  @!UPT UIADD3 URZ, UPT, UPT, URZ, URZ, URZ ;  /* 0x000000fffffff290 */ /* 0x000fe4000fffe0ff */
[----:B-1----:R-:W-:Y:S01]  /*8030*/  @P0 IADD3 R3, PT, PT, R72, R0, RZ ;  /* 0x0000000048030210 */ /* 0x002fe20007ffe0ff */
[----:B------:R-:W-:Y:S05]  /*8040*/  @P0 WARPSYNC.ALL ;  /* 0x0000000000000948 */ /* 0x000fea0003800000 */
[----:B------:R2:W3:Y:S04]  /*8050*/  @P0 LDSM.16.M88.4 R44, [R4+0x400] ;  /* 0x00040000042c083b */ /* 0x0004e80000000200 */
[----:B------:R2:W4:Y:S04]  /*8060*/  @P0 LDSM.16.M88.4 R40, [R2+0x400] ;  /* 0x000400000228083b */ /* 0x0005280000000200 */
[----:B------:R2:W1:Y:S04]  /*8070*/  @P0 LDSM.16.M88.4 R32, [R0+0x400] ;  /* 0x000400000020083b */ /* 0x0004680000000200 */
[----:B------:R2:W1:Y:S02]  /*8080*/  @P0 LDSM.16.M88.4 R36, [R3+0x400] ;  /* 0x000400000324083b */ /* 0x0004640000000200 */
.L_x_94:
[----:B------:R-:W-:Y:S05]  /*8090*/  BSYNC B1 ;  /* 0x0000000000017941 */ /* 0x000fea0003800000 */
.L_x_93:
[----:B-12---:R-:W-:Y:S05]  /*80a0*/  VIADD R0, R25, 0x20 ;  /* 0x0000002019007836 */ /* 0x006fea0000000000 */
[----:B------:R-:W-:Y:S04]  /*80b0*/  SHF.R.U32.HI R0, RZ, 0x15, R0 ;  /* 0x00000015ff007819 */ /* 0x000fe80000011600 */
[----:B------:R-:W-:Y:S11]  /*80c0*/  LOP3.LUT P0, RZ, R0, 0x3, R60, 0x48, !PT ;  /* 0x0000000300ff7812 */ /* 0x000ff6000780483c */
[----:B------:R-:W-:Y:S02]  /*80d0*/  @!UPT UIADD3 URZ, UPT, UPT, URZ, URZ, URZ ;  /* 0x000000fffffff290 */ /* 0x000fe4000fffe0ff */
[----:B------:R-:W-:Y:S05]  /*80e0*/  @!P0 BRA `(.L_x_98) ;  /* 0x0000000000408947 */ /* 0x000fea0003800000 */
[----:B------:R-:W1:Y:S01]  /*80f0*/  LDCU.64 UR8, c[0x4][0x70] ;  /* 0x01000e00ff0877ac */ /* 0x000e620008000a00 */
[----:B------:R-:W-:Y:S01]  /*8100*/  MOV R3, 0x0 ;  /* 0x0000000000037802 */ /* 0x000fe20000000f00 */
[----:B------:R-:W-:Y:S02]  /*8110*/  HFMA2 R12, -RZ, RZ, 0, 5.9604644775390625e-08 ;  /* 0x00000001ff0c7431 */ /* 0x000fe400000001ff */
[----:B------:R-:W-:Y:S02]  /*8120*/  IMAD.MOV.U32 R8, RZ, RZ, 0x192 ;  /* 0x00000192ff087424 */ /* 0x000fe400078e00ff */
[----:B------:R-:W-:Y:S01]  /*8130*/  IMAD.MOV.U32 R13, RZ, RZ, RZ ;  /* 0x000000ffff0d7224 */ /* 0x000fe200078e00ff */
[----:B------:R-:W2:Y:S01]  /*8140*/  LDCU.64 UR6, c[0x4][0x78] ;  /* 0x01000f00ff0677ac */ /* 0x000ea20008000a00 */
[----:B------:R-:W3:Y:S01]  /*8150*/  LDC.64 R2, c[0x4][R3] ;  /* 0x0100000003027b82 */ /* 0x000ee20000000a00 */
[----:B------:R-:W5:Y:S01]  /*8160*/  LDCU.64 UR4, c[0x4][0x10] ;  /* 0x01000200ff0477ac */ /* 0x000f620008000a00 */
[----:B-1----:R-:W-:Y:S01]  /*8170*/  MOV R5, UR9 ;  /* 0x0000000900057c02 */ /* 0x002fe20008000f00 */
[----:B------:R-:W-:Y:S01]  /*8180*/  IMAD.U32 R4, RZ, RZ, UR8 ;  /* 0x00000008ff047e24 */ /* 0x000fe2000f8e00ff */
[----:B--2---:R-:W-:Y:S01]  /*8190*/  MOV R7, UR7 ;  /* 0x0000000700077c02 */ /* 0x004fe20008000f00 */
[----:B------:R-:W-:Y:S01]  /*81a0*/  IMAD.U32 R6, RZ, RZ, UR6 ;  /* 0x00000006ff067e24 */ /* 0x000fe2000f8e00ff */
[----:B-----5:R-:W-:Y:S01]  /*81b0*/  MOV R11, UR5 ;  /* 0x00000005000b7c02 */ /* 0x020fe20008000f00 */
[----:B------:R-:W-:Y:S02]  /*81c0*/  IMAD.U32 R10, RZ, RZ, UR4 ;  /* 0x00000004ff0a7e24 */ /* 0x000fe4000f8e00ff */
[----:B------:R-:W-:Y:S07]  /*81d0*/  LEPC R20, `(.L_x_98) ;  /* 0x000000001014794e */ /* 0x000fee0000000000 */
[----:B---34-:R-:W-:Y:S05]  /*81e0*/  CALL.ABS.NOINC R2 ;  /* 0x0000000002007343 */ /* 0x018fea0003c00000 */
.L_x_98:
[----:B------:R-:W-:Y:S01]  /*81f0*/  ISETP.NE.AND P1, PT, R58, RZ, PT ;  /* 0x000000ff3a00720c */ /* 0x000fe20003f25270 */
[----:B------:R-:W-:Y:S05]  /*8200*/  WARPSYNC.ALL ;  /* 0x0000000000007948 */ /* 0x000fea0003800000 */
[----:B------:R-:W-:Y:S01]  /*8210*/  R2UR UR4, R25 ;  /* 0x00000000190472ca */ /* 0x000fe200000e0000 */
[----:B------:R-:W1:Y:S01]  /*8220*/  S2UR UR5, SR_CgaCtaId ;  /* 0x00000000000579c3 */ /* 0x000e620000008800 */
[----:B---3--:R-:W-:Y:S01]  /*8230*/  LOP3.LUT R0, R44, 0xffffe000, RZ, 0xc0, !PT ;  /* 0xffffe0002c007812 */ /* 0x008fe200078ec0ff */
[----:B------:R-:W-:Y:S01]  /*8240*/  BSSY.RECONVERGENT B0, `(.L_x_99) ;  /* 0x0000060000007945 */ /* 0x000fe20003800200 */
[----:B------:R-:W-:Y:S02]  /*8250*/  LOP3.LUT R2, R45, 0xffffe000, RZ, 0xc0, !PT ;  /* 0xffffe0002d027812 */ /* 0x000fe400078ec0ff */
[----:B------:R-:W-:Y:S02]  /*8260*/  LOP3.LUT R3, R46, 0xffffe000, RZ, 0xc0, !PT ;  /* 0xffffe0002e037812 */ /* 0x000fe400078ec0ff */
[----:B------:R-:W-:Y:S02]  /*8270*/  LOP3.LUT R20, R47, 0xffffe000, RZ, 0xc0, !PT ;  /* 0xffffe0002f147812 */ /* 0x000fe400078ec0ff */
[----:B----4-:R-:W-:Y:S02]  /*8280*/  LOP3.LUT R21, R40, 0xffffe000, RZ, 0xc0, !PT ;  /* 0xffffe00028157812 */ /* 0x010fe400078ec0ff */
[----:B------:R-:W-:Y:S01]  /*8290*/  LOP3.LUT R25, R41, 0xffffe000, RZ, 0xc0, !PT ;  /* 0xffffe00029197812 */ /* 0x000fe200078ec0ff */
[----:B------:R-:W2:Y:S01]  /*82a0*/  LDTM.16dp128bit.x8 R4, tmem[UR4+0x20] ;  /* 0x00002004000479ee */ /* 0x000ea20008180000 */
[----:B------:R-:W-:Y:S01]  /*82b0*/  R2UR UR4, R73 ;  /* 0x00000000490472ca */ /* 0x000fe200000e0000 */
[----:B------:R-:W-:Y:S01]  /*82c0*/  NOP ;  /* 0x0000000000007918 */ /* 0x000fe20000000000 */
[----:B------:R-:W-:Y:S02]  /*82d0*/  LOP3.LUT R27, R42, 0xffffe000, RZ, 0xc0, !PT ;  /* 0xffffe0002a1b7812 */ /* 0x000fe400078ec0ff */
[----:B------:R-:W-:Y:S02]  /*82e0*/  LOP3.LUT R28, R43, 0xffffe000, RZ, 0xc0, !PT ;  /* 0xffffe0002b1c7812 */ /* 0x000fe400078ec0ff */
[----:B------:R-:W-:Y:S02]  /*82f0*/  LOP3.LUT R29, R32, 0xffffe000, RZ, 0xc0, !PT ;  /* 0xffffe000201d7812 */ /* 0x000fe400078ec0ff */
[----:B------:R-:W-:Y:S02]  /*8300*/  LOP3.LUT R30, R33, 0xffffe000, RZ, 0xc0, !PT ;  /* 0xffffe000211e7812 */ /* 0x000fe400078ec0ff */
[----:B------:R-:W-:Y:S02]  /*8310*/  LOP3.LUT R31, R34, 0xffffe000, RZ, 0xc0, !PT ;  /* 0xffffe000221f7812 */ /* 0x000fe400078ec0ff */
[----:B------:R-:W-:Y:S01]  /*8320*/  LOP3.LUT R32, R35, 0xffffe000, RZ, 0xc0, !PT ;  /* 0xffffe00023207812 */ /* 0x000fe200078ec0ff */
[----:B------:R-:W-:Y:S01]  /*8330*/  UIADD3 UR4, UPT, UPT, UR4, 0xc0, URZ ;  /* 0x000000c004047890 */ /* 0x000fe2000fffe0ff */
[----:B------:R-:W-:Y:S02]  /*8340*/  LOP3.LUT R33, R36, 0xffffe000, RZ, 0xc0, !PT ;  /* 0xffffe00024217812 */ /* 0x000fe400078ec0ff */
[----:B------:R-:W-:Y:S02]  /*8350*/  LOP3.LUT R34, R37, 0xffffe000, RZ, 0xc0, !PT ;  /* 0xffffe00025227812 */ /* 0x000fe400078ec0ff */
[----:B------:R-:W-:Y:S02]  /*8360*/  LOP3.LUT R35, R38, 0xffffe000, RZ, 0xc0, !PT ;  /* 0xffffe00026237812 */ /* 0x000fe400078ec0ff */
[----:B------:R-:W-:Y:S01]  /*8370*/  LOP3.LUT R36, R39, 0xffffe000, RZ, 0xc0, !PT ;  /* 0xffffe00027247812 */ /* 0x000fe200078ec0ff */
[C---:B--2---:R-:W-:Y:S01]  /*8380*/  FMUL R4, R24.reuse, R4 ;  /* 0x0000000418047220 */ /* 0x044fe20000400000 */
[C---:B------:R-:W-:Y:S01]  /*8390*/  FMUL R5, R24.reuse, R5 ;  /* 0x0000000518057220 */ /* 0x040fe20000400000 */
[C---:B------:R-:W-:Y:S01]  /*83a0*/  FMUL R6, R24.reuse, R6 ;  /* 0x0000000618067220 */ /* 0x040fe20000400000 */
[----:B------:R-:W-:Y:S01]  /*83b0*/  FMUL R7, R24, R7 ;  /* 0x0000000718077220 */ /* 0x000fe20000400000 */
[----:B------:R-:W-:Y:S01]  /*83c0*/  FFMA R4, R26, R0, R4 ;  /* 0x000000001a047223 */ /* 0x000fe20000000004 */
[----:B------:R-:W-:Y:S02]  /*83d0*/  IMAD.U32 R0, RZ, RZ, UR49 ;  /* 0x00000031ff007e24 */ /* 0x000fe4000f8e00ff */
[----:B------:R-:W-:Y:S01]  /*83e0*/  FMUL R8, R24, R8 ;  /* 0x0000000818087220 */ /* 0x000fe20000400000 */
[----:B------:R-:W-:Y:S01]  /*83f0*/  FFMA R5, R26, R2, R5 ;  /* 0x000000021a057223 */ /* 0x000fe20000000005 */
[----:B------:R-:W-:Y:S01]  /*8400*/  FMUL R9, R24, R9 ;  /* 0x0000000918097220 */ /* 0x000fe20000400000 */
[----:B------:R-:W-:Y:S01]  /*8410*/  F2FP.TF32.F32.PACK_B R4, R4 ;  /* 0x00000004ff04723e */ /* 0x000fe200024050ff */
[----:B------:R-:W-:Y:S01]  /*8420*/  FFMA R6, R26, R3, R6 ;  /* 0x000000031a067223 */ /* 0x000fe20000000006 */
[----:B------:R-:W-:Y:S01]  /*8430*/  FMUL R10, R24, R10 ;  /* 0x0000000a180a7220 */ /* 0x000fe20000400000 */
[----:B------:R-:W-:Y:S01]  /*8440*/  F2FP.TF32.F32.PACK_B R5, R5 ;  /* 0x00000005ff05723e */ /* 0x000fe200024050ff */
[----:B------:R-:W-:Y:S01]  /*8450*/  FFMA R7, R26, R20, R7 ;  /* 0x000000141a077223 */ /* 0x000fe20000000007 */
[----:B------:R-:W-:Y:S01]  /*8460*/  IMAD R0, R0, 0x800, R57 ;  /* 0x0000080000007824 */ /* 0x000fe200078e0239 */
[----:B------:R-:W-:Y:S01]  /*8470*/  F2FP.TF32.F32.PACK_B R6, R6 ;  /* 0x00000006ff06723e */ /* 0x000fe200024050ff */
[----:B------:R-:W-:Y:S01]  /*8480*/  FMUL R11, R24, R11 ;  /* 0x0000000b180b7220 */ /* 0x000fe20000400000 */
[----:B-1----:R-:W-:Y:S01]  /*8490*/  UPRMT UR4, UR5, 0x654, UR4 ;  /* 0x0000065405047896 */ /* 0x002fe20008000004 */
[----:B------:R-:W-:Y:S01]  /*84a0*/  F2FP.TF32.F32.PACK_B R7, R7 ;  /* 0x00000007ff07723e */ /* 0x000fe200024050ff */
[----:B------:R-:W-:Y:S01]  /*84b0*/  FFMA R8, R26, R21, R8 ;  /* 0x000000151a087223 */ /* 0x000fe20000000008 */
[----:B------:R-:W-:Y:S01]  /*84c0*/  LEA R0, R0, UR50, 0x2 ;  /* 0x0000003200007c11 */ /* 0x000fe2000f8e10ff */
[----:B------:R-:W-:Y:S01]  /*84d0*/  FMUL R12, R24, R12 ;  /* 0x0000000c180c7220 */ /* 0x000fe20000400000 */
[----:B------:R-:W-:Y:S01]  /*84e0*/  FFMA R9, R26, R25, R9 ;  /* 0x000000191a097223 */ /* 0x000fe20000000009 */
        /* <DEDUP_REMOVED lines=13> */
[----:B------:R-:W-:Y:S01]  /*85c0*/  IADD3 R2, PT, PT, R72, 0x400, R0 ;  /* 0x0000040048027810 */ /* 0x000fe20007ffe000 */
[C---:B------:R-:W-:Y:S01]  /*85d0*/  FFMA R16, R26.reuse, R33, R16 ;  /* 0x000000211a107223 */ /* 0x040fe20000000010 */
[----:B------:R-:W-:Y:S01]  /*85e0*/  F2FP.TF32.F32.PACK_B R8, R8 ;  /* 0x00000008ff08723e */ /* 0x000fe200024050ff */
[----:B------:R-:W-:Y:S01]  /*85f0*/  SYNCS.ARRIVE.TRANS64.RED.A1T0 RZ, [UR4], RZ ;  /* 0x000000ffffff79a7 */ /* 0x000fe20008100404 */
[----:B------:R1:W-:Y:S01]  /*8600*/  STSM.16.M88.4 [R0+0x400], R4 ;  /* 0x0004000400007844 */ /* 0x0003e20000000200 */
[----:B------:R-:W-:Y:S01]  /*8610*/  F2FP.TF32.F32.PACK_B R9, R9 ;  /* 0x00000009ff09723e */ /* 0x000fe200024050ff */
[C---:B------:R-:W-:Y:S01]  /*8620*/  FFMA R17, R26.reuse, R34, R17 ;  /* 0x000000221a117223 */ /* 0x040fe20000000011 */
[----:B------:R-:W-:Y:S01]  /*8630*/  F2FP.TF32.F32.PACK_B R10, R10 ;  /* 0x0000000aff0a723e */ /* 0x000fe200024050ff */
[C---:B------:R-:W-:Y:S01]  /*8640*/  FFMA R18, R26.reuse, R35, R18 ;  /* 0x000000231a127223 */ /* 0x040fe20000000012 */
[----:B------:R-:W-:Y:S01]  /*8650*/  F2FP.TF32.F32.PACK_B R11, R11 ;  /* 0x0000000bff0b723e */ /* 0x000fe200024050ff */
[----:B------:R-:W-:Y:S01]  /*8660*/  FFMA R19, R26, R36, R19 ;  /* 0x000000241a137223 */ /* 0x000fe20000000013 */
[----:B------:R-:W-:Y:S02]  /*8670*/  IADD3 R71, PT, PT, R71, 0x400, R0 ;  /* 0x0000040047477810 */ /* 0x000fe40007ffe000 */
[----:B------:R-:W-:Y:S01]  /*8680*/  F2FP.TF32.F32.PACK_B R12, R12 ;  /* 0x0000000cff0c723e */ /* 0x000fe200024050ff */
        /* <DEDUP_REMOVED lines=20> */
[----:B------:R-:W-:Y:S02]  /*87d0*/  ULEA UR5, UR49, UR50, 0xd ;  /* 0x0000003231057291 */ /* 0x000fe4000f8e68ff */
[----:B------:R-:W-:Y:S02]  /*87e0*/  UIADD3 UR41, UPT, UPT, UR53, 0x20, URZ ;  /* 0x0000002035297890 */ /* 0x000fe4000fffe0ff */
[----:B------:R-:W-:Y:S02]  /*87f0*/  UIADD3 UR40, UPT, UPT, UR5, 0x400, URZ ;  /* 0x0000040005287890 */ /* 0x000fe4000fffe0ff */
[----:B--2---:R-:W-:Y:S04]  /*8800*/  UIADD3 UR4, UP0, UPT, UR6, 0x780, URZ ;  /* 0x0000078006047890 */ /* 0x004fe8000ff1e0ff */
[----:B------:R-:W-:Y:S09]  /*8810*/  UIADD3.X UR5, UPT, UPT, URZ, UR7, URZ, UP0, !UPT ;  /* 0x00000007ff057290 */ /* 0x000ff200087fe4ff */
[----:B------:R2:W-:Y:S02]  /*8820*/  UTMASTG.5D [UR40], [UR4] ;  /* 0x00000028040073b5 */ /* 0x0005e40008020000 */
[----:B--2---:R0:W-:Y:S02]  /*8830*/  UTMACMDFLUSH ;  /* 0x00000000000079b7 */ /* 0x0041e40000000000 */
.L_x_100:
[----:B------:R-:W-:Y:S05]  /*8840*/  BSYNC.RECONVERGENT B0 ;  /* 0x0000000000007941 */ /* 0x000fea0003800200 */
.L_x_99:
[----:B------:R-:W-:Y:S01]  /*8850*/  UIADD3 UR4, UPT, UPT, UR49, 0x1, URZ ;  /* 0x0000000131047890 */ /* 0x000fe2000fffe0ff */
[----:B------:R-:W-:Y:S03]  /*8860*/  BSSY.RECONVERGENT B0, `(.L_x_101) ;  /* 0x0000008000007945 */ /* 0x000fe60003800200 */
[----:B------:R-:W-:Y:S04]  /*8870*/  UISETP.NE.AND UP0, UPT, UR4, 0x3, UPT ;  /* 0x000000030400788c */ /* 0x000fe8000bf05270 */
[----:B------:R-:W-:Y:S02]  /*8880*/  UISETP.EQ.XOR UP1, UPT, UR51, 0x3, !UP0 ;  /* 0x000000033300788c */ /* 0x000fe4000c722a70 */
[----:B------:R-:W-:Y:S04]  /*8890*/  USEL UR52, UR4, URZ, UP0 ;  /* 0x000000ff04347287 */ /* 0x000fe80008000000 */
[----:B------:R-:W-:Y:S01]  /*88a0*/  PLOP3.LUT P0, PT, PT, PT, UP1, 0x80, 0x8 ;  /* 0x000000000008781c */ /* 0x000fe20003f0f018 */
[----:B------:R-:W-:Y:S01]  /*88b0*/  @!UPT UIADD3 URZ, UPT, UPT, URZ, URZ, URZ ;  /* 0x000000fffffff290 */ /* 0x000fe2000fffe0ff */
[----:B------:R-:W-:Y:S11]  /*88c0*/  @P1 BRA `(.L_x_102) ;  /* 0x0000000000041947 */ /* 0x000ff60003800000 */
[----:B------:R-:W-:Y:S04]  /*88d0*/  DEPBAR.LE SB0, 0x1 ;  /* 0x000080400000791a */ /* 0x000fe80000000000 */
.L_x_102:
[----:B------:R-:W-:Y:S05]  /*88e0*/  BSYNC.RECONVERGENT B0 ;  /* 0x0000000000007941 */ /* 0x000fea0003800200 */
.L_x_101:
[----:B------:R-:W-:Y:S01]  /*88f0*/  BAR.SYNC.DEFER_BLOCKING 0x1, 0x80 ;  /* 0x0042000000007b1d */ /* 0x000fe20000010000 */
[----:B-1----:R-:W-:Y:S01]  /*8900*/  SEL R0, RZ, 0x1, !P0 ;  /* 0x00000001ff007807 */ /* 0x002fe20004000000 */
[----:B------:R-:W-:Y:S01]  /*8910*/  UISETP.NE.AND UP0, UPT, UR55, -0x2, UPT ;  /* 0xfffffffe3700788c */ /* 0x000fe2000bf05270 */
[----:B------:R-:W-:Y:S02]  /*8920*/  VIADD R22, R22, 0x1 ;  /* 0x0000000116167836 */ /* 0x000fe40000000000 */
[----:B------:R-:W-:Y:S06]  /*8930*/  LOP3.LUT R56, R56, R0, RZ, 0x3c, !PT ;  /* 0x0000000038387212 */ /* 0x000fec00078e3cff */
[----:B------:R-:W-:Y:S05]  /*8940*/  BRA.U !UP0, `(.L_x_103) ;  /* 0x00000001082c7547 */ /* 0x000fea000b800000 */
[----:B------:R-:W-:Y:S01]  /*8950*/  ISETP.NE.AND P1, PT, R70, RZ, PT ;  /* 0x000000ff4600720c */ /* 0x000fe20003f25270 */
[----:B------:R-:W1:Y:S01]  /*8960*/  S2R R0, SR_CgaCtaId ;  /* 0x0000000000007919 */ /* 0x000e620000008800 */
[----:B------:R-:W-:Y:S11]  /*8970*/  IMAD.U32 R2, RZ, RZ, UR56 ;  /* 0x00000038ff027e24 */ /* 0x000ff6000f8e00ff */
        /* <DEDUP_REMOVED lines=8> */
.L_x_103:
[----:B------:R-:W-:Y:S01]  /*8a00*/  R2UR UR5, R52 ;  /* 0x00000000340572ca */ /* 0x000fe200000e0000 */
[----:B------:R-:W-:Y:S01]  /*8a10*/  UISETP.NE.AND UP0, UPT, UR59, URZ, UPT ;  /* 0x000000ff3b00728c */ /* 0x000fe2000bf05270 */
[----:B------:R-:W-:Y:S01]  /*8a20*/  R2UR UR4, R53 ;  /* 0x00000000350472ca */ /* 0x000fe200000e0000 */
[----:B------:R-:W-:Y:S01]  /*8a30*/  IMAD.MOV.U32 R16, RZ, RZ, R66 ;  /* 0x000000ffff107224 */ /* 0x000fe200078e0042 */
[----:B------:R-:W-:Y:S01]  /*8a40*/  ISETP.NE.AND P0, PT, R22, 0x2, PT ;  /* 0x000000021600780c */ /* 0x000fe20003f05270 */
[----:B------:R-:W-:Y:S01]  /*8a50*/  UIADD3 UR55, UPT, UPT, UR55, 0x2, URZ ;  /* 0x0000000237377890 */ /* 0x000fe2000fffe0ff */
[----:B------:R-:W-:Y:S02]  /*8a60*/  LOP3.LUT R54, R54, 0x1, RZ, 0x3c, !PT ;  /* 0x0000000136367812 */ /* 0x000fe400078e3cff */
[----:B-1----:R-:W-:Y:S02]  /*8a70*/  SEL R0, RZ, 0x1, P0 ;  /* 0x00000001ff007807 */ /* 0x002fe40000000000 */
[----:B------:R-:W-:Y:S02]  /*8a80*/  SEL R22, R22, RZ, P0 ;  /* 0x000000ff16167207 */ /* 0x000fe40000000000 */
[----:B------:R-:W-:Y:S01]  /*8a90*/  LOP3.LUT R55, R55, R0, RZ, 0x3c, !PT ;  /* 0x0000000037377212 */ /* 0x000fe200078e3cff */
[----:B------:R-:W-:Y:S02]  /*8aa0*/  UIADD3 UR22, UPT, UPT, UR36, UR5, URZ ;  /* 0x0000000524167290 */ /* 0x000fe4000fffe0ff */
[----:B------:R-:W-:Y:S01]  /*8ab0*/  UIADD3 UR29, UPT, UPT, UR37, UR4, URZ ;  /* 0x00000004251d7290 */ /* 0x000fe2000fffe0ff */
[----:B------:R-:W-:Y:S11]  /*8ac0*/  BRA.U UP0, `(.L_x_104) ;  /* 0xffffffd500707547 */ /* 0x000ff6000b83ffff */
[----:B------:R-:W-:-:S13]  /*8ad0*/  ISETP.NE.AND P1, PT, R65, RZ, PT ;  /* 0x000000ff4100720c */ /* 0x000fda0003f25270 */
[----:B------:R-:W-:Y:S05]  /*8ae0*/  @!P1 BRA `(.L_x_105) ;  /* 0x0000000000489947 */ /* 0x000fea0003800000 */
[----:B------:R-:W1:Y:S02]  /*8af0*/  LDCU.64 UR4, c[0x0][0x990] ;  /* 0x00013200ff0477ac */ /* 0x000e640008000a00 */
[----:B-1----:R-:W-:-:S04]  /*8b00*/  UISETP.NE.U32.AND UP0, UPT, UR4, URZ, UPT ;  /* 0x000000ff0400728c */ /* 0x002fc8000bf05070 */
[----:B------:R-:W-:-:S09]  /*8b10*/  UISETP.NE.AND.EX UP0, UPT, UR5, URZ, UPT, UP0 ;  /* 0x000000ff0500728c */ /* 0x000fd2000bf05300 */
[----:B------:R-:W-:Y:S05]  /*8b20*/  BRA.U UP0, `(.L_x_106) ;  /* 0x00000001000c7547 */ /* 0x000fea000b800000 */
[----:B------:R-:W-:-:S13]  /*8b30*/  FSETP.NEU.AND P0, PT, R26, RZ, PT ;  /* 0x000000ff1a00720b */ /* 0x000fda0003f0d000 */
[----:B------:R-:W-:Y:S05]  /*8b40*/  @!P0 EXIT ;  /* 0x000000000000894d */ /* 0x000fea0003800000 */
[----:B------:R-:W-:Y:S05]  /*8b50*/  BRA `(.L_x_105) ;  /* 0x00000000002c7947 */ /* 0x000fea0003800000 */
.L_x_106:
[----:B------:R-:W-:Y:S01]  /*8b60*/  ISETP.NE.AND P0, PT, R69, RZ, PT ;  /* 0x000000ff4500720c */ /* 0x000fe20003f05270 */
[----:B------:R-:W-:-:S12]  /*8b70*/  BSSY.RECONVERGENT B0, `(.L_x_105) ;  /* 0x0000009000007945 */ /* 0x000fd80003800200 */
[----:B------:R-:W-:Y:S05]  /*8b80*/  @P0 BRA `(.L_x_107) ;  /* 0x0000000000140947 */ /* 0x000fea0003800000 */
[----:B------:R-:W1:Y:S02]  /*8b90*/  LDCU.64 UR4, c[0x0][0x988] ;  /* 0x00013100ff0477ac */ /* 0x000e640008000a00 */
[----:B-1----:R-:W-:-:S04]  /*8ba0*/  ISETP.NE.U32.AND P0, PT, RZ, UR4, PT ;  /* 0x00000004ff007c0c */ /* 0x002fc8000bf05070 */
[----:B------:R-:W-:-:S13]  /*8bb0*/  ISETP.NE.AND.EX P0, PT, RZ, UR5, PT, P0 ;  /* 0x00000005ff007c0c */ /* 0x000fda000bf05300 */
[----:B------:R-:W-:Y:S05]  /*8bc0*/  @!P0 EXIT ;  /* 0x000000000000894d */ /* 0x000fea0003800000 */
[----:B------:R-:W-:Y:S05]  /*8bd0*/  BRA `(.L_x_108) ;  /* 0x0000000000087947 */ /* 0x000fea0003800000 */
.L_x_107:
[----:B------:R-:W-:-:S13]  /*8be0*/  FSETP.NEU.AND P0, PT, R26, RZ, PT ;  /* 0x000000ff1a00720b */ /* 0x000fda0003f0d000 */
[----:B------:R-:W-:Y:S05]  /*8bf0*/  @!P0 EXIT ;  /* 0x000000000000894d */ /* 0x000fea0003800000 */
.L_x_108:
[----:B------:R-:W-:Y:S05]  /*8c00*/  BSYNC.RECONVERGENT B0 ;  /* 0x0000000000007941 */ /* 0x000fea0003800200 */
.L_x_105:
[----:B------:R-:W1:Y:S01]  /*8c10*/  S2UR UR5, SR_CgaCtaId ;  /* 0x00000000000579c3 */ /* 0x000e620000008800 */
[----:B------:R-:W-:Y:S01]  /*8c20*/  ULEA UR4, UR56, UR50, 0x3 ;  /* 0x0000003238047291 */ /* 0x000fe2000f8e18ff */
[----:B------:R-:W-:-:S04]  /*8c30*/  DEPBAR.LE SB0, 0x0 ;  /* 0x000080000000791a */ /* 0x000fc80000000000 */
[----:B------:R-:W-:-:S04]  /*8c40*/  UIADD3 UR4, UPT, UPT, UR4, 0x78, URZ ;  /* 0x0000007804047890 */ /* 0x000fc8000fffe0ff */
[----:B-1----:R-:W-:-:S09]  /*8c50*/  UPRMT UR4, UR5, 0x654, UR4 ;  /* 0x0000065405047896 */ /* 0x002fd20008000004 */
[----:B------:R-:W-:Y:S01]  /*8c60*/  SYNCS.ARRIVE.TRANS64.RED.A1T0 RZ, [UR4], RZ ;  /* 0x000000ffffff79a7 */ /* 0x000fe20008100404 */
[----:B------:R-:W-:Y:S05]  /*8c70*/  EXIT ;  /* 0x000000000000794d */ /* 0x000fea0003800000 */
.L_x_19:
[----:B------:R-:W-:Y:S07]  /*8c80*/  MOV R0, UR45 ;  /* 0x0000002d00007c02 */ /* 0x000fee0008000f00 */
.L_x_109:
[----:B-1----:R1:W2:Y:S02]  /*8c90*/  SYNCS.PHASECHK.TRANS64.TRYWAIT P0, [R0+URZ+0x30], R4 ;  /* 0x00003004000075a7 */ /* 0x0022a400080011ff */
[----:B--2---:R-:W-:Y:S05]  /*8ca0*/  @!P0 NANOSLEEP.SYNCS 0x989680 ;  /* 0x009896800000895d */ /* 0x004fea0003900000 */
[----:B------:R-:W2:Y:S02]  /*8cb0*/  @!P0 SYNCS.PHASECHK.TRANS64 P0, [R0+URZ+0x30], R4 ;  /* 0x00003004000085a7 */ /* 0x000ea400080010ff */
[----:B--2---:R-:W-:Y:S05]  /*8cc0*/  @!P0 BRA `(.L_x_109) ;  /* 0xfffffffc00f08947 */ /* 0x004fea000383ffff */
[----:B------:R-:W-:Y:S05]  /*8cd0*/  BRA `(.L_x_18) ;  /* 0xffffff9000387947 */ /* 0x000fea000383ffff */
.L_x_25:
[----:B-1----:R-:W-:Y:S07]  /*8ce0*/  MOV R0, UR41 ;  /* 0x0000002900007c02 */ /* 0x002fee0008000f00 */
.L_x_110:
[----:B-1----:R1:W2:Y:S02]  /*8cf0*/  SYNCS.PHASECHK.TRANS64.TRYWAIT P0, [R0+URZ+0x30], R4 ;  /* 0x00003004000075a7 */ /* 0x0022a400080011ff */
[----:B--2---:R-:W-:Y:S05]  /*8d00*/  @!P0 NANOSLEEP.SYNCS 0x989680 ;  /* 0x009896800000895d */ /* 0x004fea0003900000 */
[----:B------:R-:W2:Y:S02]  /*8d10*/  @!P0 SYNCS.PHASECHK.TRANS64 P0, [R0+URZ+0x30], R4 ;  /* 0x00003004000085a7 */ /* 0x000ea400080010ff */
[----:B--2---:R-:W-:Y:S05]  /*8d20*/  @!P0 BRA `(.L_x_110) ;  /* 0xfffffffc00f08947 */ /* 0x004fea000383ffff */
[----:B------:R-:W-:Y:S05]  /*8d30*/  BRA `(.L_x_24) ;  /* 0xffffff9400cc7947 */ /* 0x000fea000383ffff */
.L_x_29:
[----:B-1----:R-:W-:-:S07]  /*8d40*/  MOV R0, UR48 ;  /* 0x0000003000007c02 */ /* 0x002fce0008000f00 */
.L_x_111:
[----:B-1----:R1:W2:Y:S02]  /*8d50*/  SYNCS.PHASECHK.TRANS64.TRYWAIT P0, [R0+URZ+0xa0], R3 ;  /* 0x0000a003000075a7 */ /* 0x0022a400080011ff */
[----:B--2---:R-:W-:Y:S05]  /*8d60*/  @!P0 NANOSLEEP.SYNCS 0x989680 ;  /* 0x009896800000895d */ /* 0x004fea0003900000 */
[----:B------:R-:W2:Y:S02]  /*8d70*/  @!P0 SYNCS.PHASECHK.TRANS64 P0, [R0+URZ+0xa0], R3 ;  /* 0x0000a003000085a7 */ /* 0x000ea400080010ff */
[----:B--2---:R-:W-:Y:S05]  /*8d80*/  @!P0 BRA `(.L_x_111) ;  /* 0xfffffffc00f08947 */ /* 0x004fea000383ffff */
[----:B------:R-:W-:Y:S05]  /*8d90*/  BRA `(.L_x_112) ;  /* 0xffffff9800dc7947 */ /* 0x000fea000383ffff */
.L_x_33:
[----:B------:R-:W-:-:S07]  /*8da0*/  MOV R0, UR4 ;  /* 0x0000000400007c02 */ /* 0x000fce0008000f00 */
.L_x_113:
[----:B-1----:R1:W2:Y:S02]  /*8db0*/  SYNCS.PHASECHK.TRANS64.TRYWAIT P0, [R0+URZ], R2 ;  /* 0x00000002000075a7 */ /* 0x0022a400080011ff */
[----:B--2---:R-:W-:Y:S05]  /*8dc0*/  @!P0 NANOSLEEP.SYNCS 0x989680 ;  /* 0x009896800000895d */ /* 0x004fea0003900000 */
[----:B------:R-:W2:Y:S02]  /*8dd0*/  @!P0 SYNCS.PHASECHK.TRANS64 P0, [R0+URZ], R2 ;  /* 0x00000002000085a7 */ /* 0x000ea400080010ff */
[----:B--2---:R-:W-:Y:S05]  /*8de0*/  @!P0 BRA `(.L_x_113) ;  /* 0xfffffffc00f08947 */ /* 0x004fea000383ffff */
[----:B------:R-:W-:Y:S05]  /*8df0*/  BRA `(.L_x_114) ;  /* 0xffffffa000707947 */ /* 0x000fea000383ffff */
.L_x_34:
[----:B------:R-:W-:-:S07]  /*8e00*/  MOV R0, UR5 ;  /* 0x0000000500007c02 */ /* 0x000fce0008000f00 */
.L_x_115:
[----:B-1----:R1:W2:Y:S02]  /*8e10*/  SYNCS.PHASECHK.TRANS64.TRYWAIT P0, [R0+URZ], R2 ;  /* 0x00000002000075a7 */ /* 0x0022a400080011ff */
[----:B--2---:R-:W-:Y:S05]  /*8e20*/  @!P0 NANOSLEEP.SYNCS 0x989680 ;  /* 0x009896800000895d */ /* 0x004fea0003900000 */
[----:B------:R-:W2:Y:S02]  /*8e30*/  @!P0 SYNCS.PHASECHK.TRANS64 P0, [R0+URZ], R2 ;  /* 0x00000002000085a7 */ /* 0x000ea400080010ff */
[----:B--2---:R-:W-:Y:S05]  /*8e40*/  @!P0 BRA `(.L_x_115) ;  /* 0xfffffffc00f08947 */ /* 0x004fea000383ffff */
[----:B------:R-:W-:Y:S05]  /*8e50*/  BRA `(.L_x_116) ;  /* 0xffffffa000807947 */ /* 0x000fea000383ffff */
.L_x_35:
[----:B------:R-:W-:-:S07]  /*8e60*/  MOV R0, UR5 ;  /* 0x0000000500007c02 */ /* 0x000fce0008000f00 */
.L_x_117:
[----:B-1----:R1:W2:Y:S02]  /*8e70*/  SYNCS.PHASECHK.TRANS64.TRYWAIT P0, [R0+URZ], R2 ;  /* 0x00000002000075a7 */ /* 0x0022a400080011ff */
[----:B--2---:R-:W-:Y:S05]  /*8e80*/  @!P0 NANOSLEEP.SYNCS 0x989680 ;  /* 0x009896800000895d */ /* 0x004fea0003900000 */
[----:B------:R-:W2:Y:S02]  /*8e90*/  @!P0 SYNCS.PHASECHK.TRANS64 P0, [R0+URZ], R2 ;  /* 0x00000002000085a7 */ /* 0x000ea400080010ff */
[----:B--2---:R-:W-:Y:S05]  /*8ea0*/  @!P0 BRA `(.L_x_117) ;  /* 0xfffffffc00f08947 */ /* 0x004fea000383ffff */
[----:B------:R-:W-:Y:S05]  /*8eb0*/  BRA `(.L_x_118) ;  /* 0xffffffa000907947 */ /* 0x000fea000383ffff */
.L_x_36:
[----:B------:R-:W-:-:S07]  /*8ec0*/  MOV R0, UR5 ;  /* 0x0000000500007c02 */ /* 0x000fce0008000f00 */
.L_x_119:
[----:B-1----:R1:W2:Y:S02]  /*8ed0*/  SYNCS.PHASECHK.TRANS64.TRYWAIT P0, [R0+URZ], R2 ;  /* 0x00000002000075a7 */ /* 0x0022a400080011ff */
[----:B--2---:R-:W-:Y:S05]  /*8ee0*/  @!P0 NANOSLEEP.SYNCS 0x989680 ;  /* 0x009896800000895d */ /* 0x004fea0003900000 */
[----:B------:R-:W2:Y:S02]  /*8ef0*/  @!P0 SYNCS.PHASECHK.TRANS64 P0, [R0+URZ], R2 ;  /* 0x00000002000085a7 */ /* 0x000ea400080010ff */
[----:B--2---:R-:W-:Y:S05]  /*8f00*/  @!P0 BRA `(.L_x_119) ;  /* 0xfffffffc00f08947 */ /* 0x004fea000383ffff */
[----:B------:R-:W-:Y:S05]  /*8f10*/  BRA `(.L_x_120) ;  /* 0xffffffa000a07947 */ /* 0x000fea000383ffff */
.L_x_37:
[----:B------:R-:W-:-:S07]  /*8f20*/  MOV R0, UR5 ;  /* 0x0000000500007c02 */ /* 0x000fce0008000f00 */
.L_x_121:
[----:B-1----:R1:W2:Y:S02]  /*8f30*/  SYNCS.PHASECHK.TRANS64.TRYWAIT P0, [R0+URZ], R2 ;  /* 0x00000002000075a7 */ /* 0x0022a400080011ff */
[----:B--2---:R-:W-:Y:S05]  /*8f40*/  @!P0 NANOSLEEP.SYNCS 0x989680 ;  /* 0x009896800000895d */ /* 0x004fea0003900000 */
[----:B------:R-:W2:Y:S02]  /*8f50*/  @!P0 SYNCS.PHASECHK.TRANS64 P0, [R0+URZ], R2 ;  /* 0x00000002000085a7 */ /* 0x000ea400080010ff */
[----:B--2---:R-:W-:Y:S05]  /*8f60*/  @!P0 BRA `(.L_x_121) ;  /* 0xfffffffc00f08947 */ /* 0x004fea000383ffff */
[----:B------:R-:W-:Y:S05]  /*8f70*/  BRA `(.L_x_122) ;  /* 0xffffffa000b07947 */ /* 0x000fea000383ffff */
.L_x_40:
[----:B------:R-:W-:-:S07]  /*8f80*/  MOV R4, UR4 ;  /* 0x0000000400047c02 */ /* 0x000fce0008000f00 */
.L_x_123:
[----:B--2---:R2:W3:Y:S02]  /*8f90*/  SYNCS.PHASECHK.TRANS64.TRYWAIT P1, [R4+URZ+0xa8], R6 ;  /* 0x0000a806040075a7 */ /* 0x0044e400080211ff */
[----:B---3--:R-:W-:Y:S05]  /*8fa0*/  @!P1 NANOSLEEP.SYNCS 0x989680 ;  /* 0x009896800000995d */ /* 0x008fea0003900000 */
[----:B------:R-:W3:Y:S02]  /*8fb0*/  @!P1 SYNCS.PHASECHK.TRANS64 P1, [R4+URZ+0xa8], R6 ;  /* 0x0000a806040095a7 */ /* 0x000ee400080210ff */
[----:B---3--:R-:W-:Y:S05]  /*8fc0*/  @!P1 BRA `(.L_x_123) ;  /* 0xfffffffc00f09947 */ /* 0x008fea000383ffff */
[----:B------:R-:W-:Y:S05]  /*8fd0*/  BRA `(.L_x_124) ;  /* 0xffffffa400207947 */ /* 0x000fea000383ffff */
.L_x_41:
[----:B--2---:R-:W-:-:S07]  /*8fe0*/  MOV R4, UR4 ;  /* 0x0000000400047c02 */ /* 0x004fce0008000f00 */
.L_x_125:
[----:B--2---:R2:W3:Y:S02]  /*8ff0*/  SYNCS.PHASECHK.TRANS64.TRYWAIT P1, [R4+URZ+0xa0], R5 ;  /* 0x0000a005040075a7 */ /* 0x0044e400080211ff */
[----:B---3--:R-:W-:Y:S05]  /*9000*/  @!P1 NANOSLEEP.SYNCS 0x989680 ;  /* 0x009896800000995d */ /* 0x008fea0003900000 */
[----:B------:R-:W3:Y:S02]  /*9010*/  @!P1 SYNCS.PHASECHK.TRANS64 P1, [R4+URZ+0xa0], R5 ;  /* 0x0000a005040095a7 */ /* 0x000ee400080210ff */
[----:B---3--:R-:W-:Y:S05]  /*9020*/  @!P1 BRA `(.L_x_125) ;  /* 0xfffffffc00f09947 */ /* 0x008fea000383ffff */
[----:B------:R-:W-:Y:S05]  /*9030*/  BRA `(.L_x_126) ;  /* 0xffffffa400287947 */ /* 0x000fea000383ffff */
.L_x_49:
[----:B------:R-:W-:-:S07]  /*9040*/  MOV R0, UR24 ;  /* 0x0000001800007c02 */ /* 0x000fce0008000f00 */
.L_x_127:
[----:B-1----:R1:W2:Y:S02]  /*9050*/  SYNCS.PHASECHK.TRANS64.TRYWAIT P0, [R0+URZ+0xa0], R4 ;  /* 0x0000a004000075a7 */ /* 0x0022a400080011ff */
[----:B--2---:R-:W-:Y:S05]  /*9060*/  @!P0 NANOSLEEP.SYNCS 0x989680 ;  /* 0x009896800000895d */ /* 0x004fea0003900000 */
[----:B------:R-:W2:Y:S02]  /*9070*/  @!P0 SYNCS.PHASECHK.TRANS64 P0, [R0+URZ+0xa0], R4 ;  /* 0x0000a004000085a7 */ /* 0x000ea400080010ff */
[----:B--2---:R-:W-:Y:S05]  /*9080*/  @!P0 BRA `(.L_x_127) ;  /* 0xfffffffc00f08947 */ /* 0x004fea000383ffff */
[----:B------:R-:W-:Y:S05]  /*9090*/  BRA `(.L_x_128) ;  /* 0xffffffa800d07947 */ /* 0x000fea000383ffff */
.L_x_50:
[----:B------:R-:W-:-:S07]  /*90a0*/  MOV R4, UR28 ;  /* 0x0000001c00047c02 */ /* 0x000fce0008000f00 */
.L_x_129:
[----:B-1----:R1:W2:Y:S02]  /*90b0*/  SYNCS.PHASECHK.TRANS64.TRYWAIT P0, [R4+URZ+0xc0], R0 ;  /* 0x0000c000040075a7 */ /* 0x0022a400080011ff */
[----:B--2---:R-:W-:Y:S05]  /*90c0*/  @!P0 NANOSLEEP.SYNCS 0x989680 ;  /* 0x009896800000895d */ /* 0x004fea0003900000 */
[----:B------:R-:W2:Y:S02]  /*90d0*/  @!P0 SYNCS.PHASECHK.TRANS64 P0, [R4+URZ+0xc0], R0 ;  /* 0x0000c000040085a7 */ /* 0x000ea400080010ff */
[----:B--2---:R-:W-:Y:S05]  /*90e0*/  @!P0 BRA `(.L_x_129) ;  /* 0xfffffffc00f08947 */ /* 0x004fea000383ffff */
[----:B------:R-:W-:Y:S05]  /*90f0*/  BRA `(.L_x_130) ;  /* 0xffffffa800ec7947 */ /* 0x000fea000383ffff */
.L_x_53:
[----:B-1----:R-:W-:Y:S07]  /*9100*/  MOV R0, UR20 ;  /* 0x0000001400007c02 */ /* 0x002fee0008000f00 */
.L_x_131:
[----:B-1----:R1:W2:Y:S02]  /*9110*/  SYNCS.PHASECHK.TRANS64.TRYWAIT P0, [R0+URZ], R5 ;  /* 0x00000005000075a7 */ /* 0x0022a400080011ff */
[----:B--2---:R-:W-:Y:S05]  /*9120*/  @!P0 NANOSLEEP.SYNCS 0x989680 ;  /* 0x009896800000895d */ /* 0x004fea0003900000 */
[----:B------:R-:W2:Y:S02]  /*9130*/  @!P0 SYNCS.PHASECHK.TRANS64 P0, [R0+URZ], R5 ;  /* 0x00000005000085a7 */ /* 0x000ea400080010ff */
[----:B--2---:R-:W-:Y:S05]  /*9140*/  @!P0 BRA `(.L_x_131) ;  /* 0xfffffffc00f08947 */ /* 0x004fea000383ffff */
[----:B------:R-:W-:Y:S05]  /*9150*/  BRA `(.L_x_52) ;  /* 0xffffffac001c7947 */ /* 0x000fea000383ffff */
.L_x_56:
[----:B------:R-:W-:-:S07]  /*9160*/  MOV R0, UR4 ;  /* 0x0000000400007c02 */ /* 0x000fce0008000f00 */
.L_x_132:
[----:B-1----:R1:W3:Y:S02]  /*9170*/  SYNCS.PHASECHK.TRANS64.TRYWAIT P0, [R0+URZ], R2 ;  /* 0x00000002000075a7 */ /* 0x0022e400080011ff */
[----:B---3--:R-:W-:Y:S05]  /*9180*/  @!P0 NANOSLEEP.SYNCS 0x989680 ;  /* 0x009896800000895d */ /* 0x008fea0003900000 */
[----:B------:R-:W3:Y:S02]  /*9190*/  @!P0 SYNCS.PHASECHK.TRANS64 P0, [R0+URZ], R2 ;  /* 0x00000002000085a7 */ /* 0x000ee400080010ff */
[----:B---3--:R-:W-:Y:S05]  /*91a0*/  @!P0 BRA `(.L_x_132) ;  /* 0xfffffffc00f08947 */ /* 0x008fea000383ffff */
[----:B------:R-:W-:Y:S05]  /*91b0*/  BRA `(.L_x_133) ;  /* 0xffffffb000687947 */ /* 0x000fea000383ffff */
.L_x_57:
[----:B------:R-:W-:-:S07]  /*91c0*/  MOV R0, UR4 ;  /* 0x0000000400007c02 */ /* 0x000fce0008000f00 */
.L_x_134:
[----:B-1----:R1:W2:Y:S02]  /*91d0*/  SYNCS.PHASECHK.TRANS64.TRYWAIT P0, [R0+URZ], R2 ;  /* 0x00000002000075a7 */ /* 0x0022a400080011ff */
[----:B--2---:R-:W-:Y:S05]  /*91e0*/  @!P0 NANOSLEEP.SYNCS 0x989680 ;  /* 0x009896800000895d */ /* 0x004fea0003900000 */
[----:B------:R-:W2:Y:S02]  /*91f0*/  @!P0 SYNCS.PHASECHK.TRANS64 P0, [R0+URZ], R2 ;  /* 0x00000002000085a7 */ /* 0x000ea400080010ff */
[----:B--2---:R-:W-:Y:S05]  /*9200*/  @!P0 BRA `(.L_x_134) ;  /* 0xfffffffc00f08947 */ /* 0x004fea000383ffff */
[----:B------:R-:W-:Y:S05]  /*9210*/  BRA `(.L_x_135) ;  /* 0xffffffb000747947 */ /* 0x000fea000383ffff */
.L_x_62:
[----:B------:R-:W-:Y:S07]  /*9220*/  MOV R0, UR24 ;  /* 0x0000001800007c02 */ /* 0x000fee0008000f00 */
.L_x_136:
[----:B-1----:R1:W2:Y:S02]  /*9230*/  SYNCS.PHASECHK.TRANS64.TRYWAIT P0, [R0+URZ+0xa0], R4 ;  /* 0x0000a004000075a7 */ /* 0x0022a400080011ff */
[----:B--2---:R-:W-:Y:S05]  /*9240*/  @!P0 NANOSLEEP.SYNCS 0x989680 ;  /* 0x009896800000895d */ /* 0x004fea0003900000 */
[----:B------:R-:W2:Y:S02]  /*9250*/  @!P0 SYNCS.PHASECHK.TRANS64 P0, [R0+URZ+0xa0], R4 ;  /* 0x0000a004000085a7 */ /* 0x000ea400080010ff */
[----:B--2---:R-:W-:Y:S05]  /*9260*/  @!P0 BRA `(.L_x_136) ;  /* 0xfffffffc00f08947 */ /* 0x004fea000383ffff */
[----:B------:R-:W-:Y:S05]  /*9270*/  BRA `(.L_x_137) ;  /* 0xffffffb800347947 */ /* 0x000fea000383ffff */
.L_x_65:
[----:B------:R-:W-:Y:S07]  /*9280*/  MOV R9, UR24 ;  /* 0x0000001800097c02 */ /* 0x000fee0008000f00 */
.L_x_138:
[----:B-1----:R1:W2:Y:S02]  /*9290*/  SYNCS.PHASECHK.TRANS64.TRYWAIT P1, [R9+URZ+0x98], R10 ;  /* 0x0000980a090075a7 */ /* 0x0022a400080211ff */
[----:B--2---:R-:W-:Y:S05]  /*92a0*/  @!P1 NANOSLEEP.SYNCS 0x989680 ;  /* 0x009896800000995d */ /* 0x004fea0003900000 */
[----:B------:R-:W2:Y:S02]  /*92b0*/  @!P1 SYNCS.PHASECHK.TRANS64 P1, [R9+URZ+0x98], R10 ;  /* 0x0000980a090095a7 */ /* 0x000ea400080210ff */
[----:B--2---:R-:W-:Y:S05]  /*92c0*/  @!P1 BRA `(.L_x_138) ;  /* 0xfffffffc00f09947 */ /* 0x004fea000383ffff */
[----:B------:R-:W-:Y:S05]  /*92d0*/  BRA `(.L_x_64) ;  /* 0xffffffbc00907947 */ /* 0x000fea000383ffff */
.L_x_68:
[----:B------:R-:W-:Y:S07]  /*92e0*/  MOV R0, UR5 ;  /* 0x0000000500007c02 */ /* 0x000fee0008000f00 */
.L_x_139:
[----:B-1----:R1:W2:Y:S02]  /*92f0*/  SYNCS.PHASECHK.TRANS64.TRYWAIT P1, [R0+URZ+0x78], R9 ;  /* 0x00007809000075a7 */ /* 0x0022a400080211ff */
[----:B--2---:R-:W-:Y:S05]  /*9300*/  @!P1 NANOSLEEP.SYNCS 0x989680 ;  /* 0x009896800000995d */ /* 0x004fea0003900000 */
[----:B------:R-:W2:Y:S02]  /*9310*/  @!P1 SYNCS.PHASECHK.TRANS64 P1, [R0+URZ+0x78], R9 ;  /* 0x00007809000095a7 */ /* 0x000ea400080210ff */
[----:B--2---:R-:W-:Y:S05]  /*9320*/  @!P1 BRA `(.L_x_139) ;  /* 0xfffffffc00f09947 */ /* 0x004fea000383ffff */
[----:B------:R-:W-:Y:S05]  /*9330*/  BRA `(.L_x_140) ;  /* 0xffffffc000fc7947 */ /* 0x000fea000383ffff */
.L_x_69:
[----:B------:R-:W-:Y:S07]  /*9340*/  MOV R0, UR4 ;  /* 0x0000000400007c02 */ /* 0x000fee0008000f00 */
.L_x_141:
[----:B-1----:R1:W2:Y:S02]  /*9350*/  SYNCS.PHASECHK.TRANS64.TRYWAIT P0, [R0+URZ+0x78], R9 ;  /* 0x00007809000075a7 */ /* 0x0022a400080011ff */
[----:B--2---:R-:W-:Y:S05]  /*9360*/  @!P0 NANOSLEEP.SYNCS 0x989680 ;  /* 0x009896800000895d */ /* 0x004fea0003900000 */
[----:B------:R-:W2:Y:S02]  /*9370*/  @!P0 SYNCS.PHASECHK.TRANS64 P0, [R0+URZ+0x78], R9 ;  /* 0x00007809000085a7 */ /* 0x000ea400080010ff */
[----:B--2---:R-:W-:Y:S05]  /*9380*/  @!P0 BRA `(.L_x_141) ;  /* 0xfffffffc00f08947 */ /* 0x004fea000383ffff */
[----:B------:R-:W-:Y:S05]  /*9390*/  BRA `(.L_x_142) ;  /* 0xffffffc400687947 */ /* 0x000fea000383ffff */
.L_x_71:
[----:B------:R-:W-:-:S07]  /*93a0*/  MOV R0, UR4 ;  /* 0x0000000400007c02 */ /* 0x000fce0008000f00 */
.L_x_143:
[----:B--2---:R2:W3:Y:S02]  /*93b0*/  SYNCS.PHASECHK.TRANS64.TRYWAIT P0, [R0+URZ], R2 ;  /* 0x00000002000075a7 */ /* 0x0044e400080011ff */
[----:B---3--:R-:W-:Y:S05]  /*93c0*/  @!P0 NANOSLEEP.SYNCS 0x989680 ;  /* 0x009896800000895d */ /* 0x008fea0003900000 */
[----:B------:R-:W3:Y:S02]  /*93d0*/  @!P0 SYNCS.PHASECHK.TRANS64 P0, [R0+URZ], R2 ;  /* 0x00000002000085a7 */ /* 0x000ee400080010ff */
[----:B---3--:R-:W-:Y:S05]  /*93e0*/  @!P0 BRA `(.L_x_143) ;  /* 0xfffffffc00f08947 */ /* 0x008fea000383ffff */
[----:B------:R-:W-:Y:S05]  /*93f0*/  BRA `(.L_x_144) ;  /* 0xffffffc400ec7947 */ /* 0x000fea000383ffff */
.L_x_72:
[----:B--2---:R2:W3:Y:S02]  /*9400*/  SYNCS.PHASECHK.TRANS64.TRYWAIT P0, [R2+URZ], R3 ;  /* 0x00000003020075a7 */ /* 0x0044e400080011ff */
[----:B---3--:R-:W-:Y:S05]  /*9410*/  @!P0 NANOSLEEP.SYNCS 0x989680 ;  /* 0x009896800000895d */ /* 0x008fea0003900000 */
[----:B------:R-:W3:Y:S02]  /*9420*/  @!P0 SYNCS.PHASECHK.TRANS64 P0, [R2+URZ], R3 ;  /* 0x00000003020085a7 */ /* 0x000ee400080010ff */
[----:B---3--:R-:W-:Y:S05]  /*9430*/  @!P0 BRA `(.L_x_72) ;  /* 0xfffffffc00f08947 */ /* 0x008fea000383ffff */
[----:B------:R-:W-:Y:S05]  /*9440*/  BRA `(.L_x_145) ;  /* 0xffffffc800187947 */ /* 0x000fea000383ffff */
.L_x_74:
[----:B------:R-:W-:Y:S07]  /*9450*/  MOV R0, UR50 ;  /* 0x0000003200007c02 */ /* 0x000fee0008000f00 */
.L_x_146:
[----:B-1----:R1:W2:Y:S02]  /*9460*/  SYNCS.PHASECHK.TRANS64.TRYWAIT P0, [R0+URZ+0xa0], R2 ;  /* 0x0000a002000075a7 */ /* 0x0022a400080011ff */
[----:B--2---:R-:W-:Y:S05]  /*9470*/  @!P0 NANOSLEEP.SYNCS 0x989680 ;  /* 0x009896800000895d */ /* 0x004fea0003900000 */
[----:B------:R-:W2:Y:S02]  /*9480*/  @!P0 SYNCS.PHASECHK.TRANS64 P0, [R0+URZ+0xa0], R2 ;  /* 0x0000a002000085a7 */ /* 0x000ea400080010ff */
[----:B--2---:R-:W-:Y:S05]  /*9490*/  @!P0 BRA `(.L_x_146) ;  /* 0xfffffffc00f08947 */ /* 0x004fea000383ffff */
[----:B------:R-:W-:Y:S05]  /*94a0*/  BRA `(.L_x_147) ;  /* 0xffffffcc00047947 */ /* 0x000fea000383ffff */
.L_x_84:
[----:B-1----:R1:W2:Y:S02]  /*94b0*/  SYNCS.PHASECHK.TRANS64.TRYWAIT P1, [R3+URZ+0x60], R2 ;  /* 0x00006002030075a7 */ /* 0x0022a400080211ff */
[----:B--2---:R-:W-:Y:S05]  /*94c0*/  @!P1 NANOSLEEP.SYNCS 0x989680 ;  /* 0x009896800000995d */ /* 0x004fea0003900000 */
[----:B------:R-:W2:Y:S02]  /*94d0*/  @!P1 SYNCS.PHASECHK.TRANS64 P1, [R3+URZ+0x60], R2 ;  /* 0x00006002030095a7 */ /* 0x000ea400080210ff */
[----:B--2---:R-:W-:Y:S05]  /*94e0*/  @!P1 BRA `(.L_x_84) ;  /* 0xfffffffc00f09947 */ /* 0x004fea000383ffff */
[----:B------:R-:W-:Y:S05]  /*94f0*/  BRA `(.L_x_83) ;  /* 0xffffffdc00cc7947 */ /* 0x000fea000383ffff */
.L_x_86:
[----:B--2---:R2:W4:Y:S02]  /*9500*/  SYNCS.PHASECHK.TRANS64.TRYWAIT P0, [R73+URZ+0xb0], R0 ;  /* 0x0000b000490075a7 */ /* 0x00452400080011ff */
[----:B----4-:R-:W-:Y:S05]  /*9510*/  @!P0 NANOSLEEP.SYNCS 0x989680 ;  /* 0x009896800000895d */ /* 0x010fea0003900000 */
[----:B------:R-:W4:Y:S02]  /*9520*/  @!P0 SYNCS.PHASECHK.TRANS64 P0, [R73+URZ+0xb0], R0 ;  /* 0x0000b000490085a7 */ /* 0x000f2400080010ff */
[----:B----4-:R-:W-:Y:S05]  /*9530*/  @!P0 BRA `(.L_x_86) ;  /* 0xfffffffc00f08947 */ /* 0x010fea000383ffff */
[----:B------:R-:W-:Y:S05]  /*9540*/  BRA `(.L_x_85) ;  /* 0xffffffe000487947 */ /* 0x000fea000383ffff */
.L_x_97:
[----:B-1----:R1:W2:Y:S02]  /*9550*/  SYNCS.PHASECHK.TRANS64.TRYWAIT P0, [R3+URZ+0x60], R74 ;  /* 0x0000604a030075a7 */ /* 0x0022a400080011ff */
[----:B--2---:R-:W-:Y:S05]  /*9560*/  @!P0 NANOSLEEP.SYNCS 0x989680 ;  /* 0x009896800000895d */ /* 0x004fea0003900000 */
[----:B------:R-:W2:Y:S02]  /*9570*/  @!P0 SYNCS.PHASECHK.TRANS64 P0, [R3+URZ+0x60], R74 ;  /* 0x0000604a030085a7 */ /* 0x000ea400080010ff */
[----:B--2---:R-:W-:Y:S05]  /*9580*/  @!P0 BRA `(.L_x_97) ;  /* 0xfffffffc00f08947 */ /* 0x004fea000383ffff */
[----:B------:R-:W-:Y:S05]  /*9590*/  BRA `(.L_x_96) ;  /* 0xffffffe800987947 */ /* 0x000fea000383ffff */
        .weak           $__internal_0_$__cuda_sm10x_tcgen05_guardrail_trap_col_being_dealloced_not_returned_by_alloc
        .type           $__internal_0_$__cuda_sm10x_tcgen05_guardrail_trap_col_being_dealloced_not_returned_by_alloc,@function
        .size           $__internal_0_$__cuda_sm10x_tcgen05_guardrail_trap_col_being_dealloced_not_returned_by_alloc,($__internal_1_$__cuda_sm10x_tcgen05_guardrail_trap_phase_invalid_during_alloc - $__internal_0_$__cuda_sm10x_tcgen05_guardrail_trap_col_being_dealloced_not_returned_by_alloc)
$__internal_0_$__cuda_sm10x_tcgen05_guardrail_trap_col_being_dealloced_not_returned_by_alloc:
[----:B------:R-:W-:Y:S05]  /*95a0*/  BPT.TRAP 0x1 ;  /* 0x000000040000795c */ /* 0x000fea0000300000 */
[----:B------:R-:W-:-:S04]  /*95b0*/  MOV R3, 0x0 ;  /* 0x0000000000037802 */ /* 0x000fc80000000f00 */
[----:B------:R-:W-:Y:S05]  /*95c0*/  RET.REL.NODEC R2 `(_ZN7cutlass13device_kernelINS_4conv6kernel13ConvUniversalINS1_16ConvProblemShapeILNS1_8OperatorE2ELi3EEENS1_10collective14CollectiveConvINS1_47MainloopSm100TmaUmmaWarpSpecializedImplicitGemmILS5_2ELi6ELi3ELi1ELi2EN4cute5tupleIJNSA_1CILi1EEESD_SD_EEEEENSB_IJNSC_ILi64EEENSB_IJSG_EEESH_EEENS_10tfloat32_tESJ_NSA_8TiledMMAINSA_8MMA_AtomIJNSA_17SM100_MMA_TF32_SSISJ_SJ_fLi64ELi64ELNSA_4UMMA5MajorE1ELSO_1ELNSN_7ScaleInE0ELSP_0EEEEEENSA_6LayoutISE_NSB_IJNSC_ILi0EEEST_ST_EEEEENSB_IJNSA_10UnderscoreESW_SW_EEEEENS7_6detail27Sm100ImplicitGemmTileTraitsINSA_13SM90_TMA_LOADENSA_14ComposedLayoutINSA_7SwizzleILi2ELi5ELi2EEENSA_18smem_ptr_flag_bitsILi32EEENSS_INSB_IJNSC_ILi32EEENSC_ILi4EEEEEENSB_IJSD_S17_EEEEEEEvEENS10_INSA_20SM90_TMA_LOAD_IM2COLES1C_vEEEENS_8epilogue10collective18CollectiveEpilogueINS1H_23Sm100TmaWarpSpecializedILi3ELi2ELi16ELb1ELb0EEEJSI_NSB_IJNSS_ISG_SD_EENSS_IS17_SD_EEEEESJ_NSB_IJlNSB_IJSD_lllEEEST_EEESJ_S1Q_NS1H_6fusion15FusionCallbacksIS1L_NS1R_17LinearCombinationISJ_fSJ_fLNS_15FloatRoundStyleE2EEESI_S1O_JEEENSA_5SM1004TMEM4LOAD26SM100_TMEM_LOAD_16dp128b8xES11_NS12_INS13_ILi3ELi4ELi3EEES16_NSS_INSB_IJNSC_ILi8EEES17_EEENSB_IJS17_SD_EEEEEEENSA_17SM75_U32x4_LDSM_NENSA_14SM90_TMA_STOREES26_NSA_17SM90_U32x4_STSM_NENSA_39AutoVectorizingCopyWithAssumedAlignmentILi128EEEEEEvvEEEEvNT_6ParamsE) ;  /* 0xffffff68028c7950 */ /* 0x000fea0003c3ffff */
        .weak           $__internal_1_$__cuda_sm10x_tcgen05_guardrail_trap_phase_invalid_during_alloc
        .type           $__internal_1_$__cuda_sm10x_tcgen05_guardrail_trap_phase_invalid_during_alloc,@function
        .size           $__internal_1_$__cuda_sm10x_tcgen05_guardrail_trap_phase_invalid_during_alloc,($__internal_2_$__cuda_sm10x_tcgen05_guardrail_trap_unallocated_columns_being_dealloced - $__internal_1_$__cuda_sm10x_tcgen05_guardrail_trap_phase_invalid_during_alloc)
$__internal_1_$__cuda_sm10x_tcgen05_guardrail_trap_phase_invalid_during_alloc:
[----:B------:R-:W-:Y:S05]  /*95d0*/  BPT.TRAP 0x1 ;  /* 0x000000040000795c */ /* 0x000fea0000300000 */
[----:B------:R-:W-:-:S04]  /*95e0*/  HFMA2 R3, -RZ, RZ, 0, 0 ;  /* 0x00000000ff037431 */ /* 0x000fc800000001ff */
[----:B------:R-:W-:Y:S05]  /*95f0*/  RET.REL.NODEC R2 `(_ZN7cutlass13device_kernelINS_4conv6kernel13ConvUniversalINS1_16ConvProblemShapeILNS1_8OperatorE2ELi3EEENS1_10collective14CollectiveConvINS1_47MainloopSm100TmaUmmaWarpSpecializedImplicitGemmILS5_2ELi6ELi3ELi1ELi2EN4cute5tupleIJNSA_1CILi1EEESD_SD_EEEEENSB_IJNSC_ILi64EEENSB_IJSG_EEESH_EEENS_10tfloat32_tESJ_NSA_8TiledMMAINSA_8MMA_AtomIJNSA_17SM100_MMA_TF32_SSISJ_SJ_fLi64ELi64ELNSA_4UMMA5MajorE1ELSO_1ELNSN_7ScaleInE0ELSP_0EEEEEENSA_6LayoutISE_NSB_IJNSC_ILi0EEEST_ST_EEEEENSB_IJNSA_10UnderscoreESW_SW_EEEEENS7_6detail27Sm100ImplicitGemmTileTraitsINSA_13SM90_TMA_LOADENSA_14ComposedLayoutINSA_7SwizzleILi2ELi5ELi2EEENSA_18smem_ptr_flag_bitsILi32EEENSS_INSB_IJNSC_ILi32EEENSC_ILi4EEEEEENSB_IJSD_S17_EEEEEEEvEENS10_INSA_20SM90_TMA_LOAD_IM2COLES1C_vEEEENS_8epilogue10collective18CollectiveEpilogueINS1H_23Sm100TmaWarpSpecializedILi3ELi2ELi16ELb1ELb0EEEJSI_NSB_IJNSS_ISG_SD_EENSS_IS17_SD_EEEEESJ_NSB_IJlNSB_IJSD_lllEEEST_EEESJ_S1Q_NS1H_6fusion15FusionCallbacksIS1L_NS1R_17LinearCombinationISJ_fSJ_fLNS_15FloatRoundStyleE2EEESI_S1O_JEEENSA_5SM1004TMEM4LOAD26SM100_TMEM_LOAD_16dp128b8xES11_NS12_INS13_ILi3ELi4ELi3EEES16_NSS_INSB_IJNSC_ILi8EEES17_EEENSB_IJS17_SD_EEEEEEENSA_17SM75_U32x4_LDSM_NENSA_14SM90_TMA_STOREES26_NSA_17SM90_U32x4_STSM_NENSA_39AutoVectorizingCopyWithAssumedAlignmentILi128EEEEEEvvEEEEvNT_6ParamsE) ;  /* 0xffffff6802807950 */ /* 0x000fea0003c3ffff */
        .weak           $__internal_2_$__cuda_sm10x_tcgen05_guardrail_trap_unallocated_columns_being_dealloced
        .type           $__internal_2_$__cuda_sm10x_tcgen05_guardrail_trap_unallocated_columns_being_dealloced,@function
        .size           $__internal_2_$__cuda_sm10x_tcgen05_guardrail_trap_unallocated_columns_being_dealloced,(.L_x_149 - $__internal_2_$__cuda_sm10x_tcgen05_guardrail_trap_unallocated_columns_being_dealloced)
$__internal_2_$__cuda_sm10x_tcgen05_guardrail_trap_unallocated_columns_being_dealloced:
[----:B------:R-:W-:Y:S05]  /*9600*/  BPT.TRAP 0x1 ;  /* 0x000000040000795c */ /* 0x000fea0000300000 */
[----:B------:R-:W-:-:S04]  /*9610*/  MOV R3, 0x0 ;  /* 0x0000000000037802 */ /* 0x000fc80000000f00 */
[----:B------:R-:W-:Y:S05]  /*9620*/  RET.REL.NODEC R2 `(_ZN7cutlass13device_kernelINS_4conv6kernel13ConvUniversalINS1_16ConvProblemShapeILNS1_8OperatorE2ELi3EEENS1_10collective14CollectiveConvINS1_47MainloopSm100TmaUmmaWarpSpecializedImplicitGemmILS5_2ELi6ELi3ELi1ELi2EN4cute5tupleIJNSA_1CILi1EEESD_SD_EEEEENSB_IJNSC_ILi64EEENSB_IJSG_EEESH_EEENS_10tfloat32_tESJ_NSA_8TiledMMAINSA_8MMA_AtomIJNSA_17SM100_MMA_TF32_SSISJ_SJ_fLi64ELi64ELNSA_4UMMA5MajorE1ELSO_1ELNSN_7ScaleInE0ELSP_0EEEEEENSA_6LayoutISE_NSB_IJNSC_ILi0EEEST_ST_EEEEENSB_IJNSA_10UnderscoreESW_SW_EEEEENS7_6detail27Sm100ImplicitGemmTileTraitsINSA_13SM90_TMA_LOADENSA_14ComposedLayoutINSA_7SwizzleILi2ELi5ELi2EEENSA_18smem_ptr_flag_bitsILi32EEENSS_INSB_IJNSC_ILi32EEENSC_ILi4EEEEEENSB_IJSD_S17_EEEEEEEvEENS10_INSA_20SM90_TMA_LOAD_IM2COLES1C_vEEEENS_8epilogue10collective18CollectiveEpilogueINS1H_23Sm100TmaWarpSpecializedILi3ELi2ELi16ELb1ELb0EEEJSI_NSB_IJNSS_ISG_SD_EENSS_IS17_SD_EEEEESJ_NSB_IJlNSB_IJSD_lllEEEST_EEESJ_S1Q_NS1H_6fusion15FusionCallbacksIS1L_NS1R_17LinearCombinationISJ_fSJ_fLNS_15FloatRoundStyleE2EEESI_S1O_JEEENSA_5SM1004TMEM4LOAD26SM100_TMEM_LOAD_16dp128b8xES11_NS12_INS13_ILi3ELi4ELi3EEES16_NSS_INSB_IJNSC_ILi8EEES17_EEENSB_IJS17_SD_EEEEEEENSA_17SM75_U32x4_LDSM_NENSA_14SM90_TMA_STOREES26_NSA_17SM90_U32x4_STSM_NENSA_39AutoVectorizingCopyWithAssumedAlignmentILi128EEEEEEvvEEEEvNT_6ParamsE) ;  /* 0xffffff6802747950 */ /* 0x000fea0003c3ffff */
.L_x_148:
[----:B------:R-:W-:-:S00]  /*9630*/  BRA `(.L_x_148) ;  /* 0xfffffffc00fc7947 */ /* 0x000fc0000383ffff */
[----:B------:R-:W-:-:S00]  /*9640*/  NOP ;  /* 0x0000000000007918 */ /* 0x000fc00000000000 */
        /* <DEDUP_REMOVED lines=11> */
.L_x_149:


//--------------------- .nv.global.init           --------------------------
	.section	.nv.global.init,"aw",@progbits
.nv.global.init:
	.type		$str$29,@object
	.size		$str$29,($str$30 - $str$29)
$str$29:
        /*0000*/ 	.byte	0x28, 0x61, 0x64, 0x64, 0x72, 0x65, 0x73, 0x73, 0x20, 0x26, 0x20, 0x6d, 0x61, 0x73, 0x6b, 0x29
        /*0010*/ 	.byte	0x20, 0x3d, 0x3d, 0x20, 0x30, 0x00
	.type		$str$30,@object
	.size		$str$30,($str$28 - $str$30)
$str$30:
        /*0016*/ 	.byte	0x2f, 0x74, 0x6d, 0x70, 0x2f, 0x63, 0x75, 0x74, 0x6c, 0x61, 0x73, 0x73, 0x5f, 0x73, 0x77, 0x65
        /*0026*/ 	.byte	0x65, 0x70, 0x5f, 0x73, 0x72, 0x63, 0x2f, 0x69, 0x6e, 0x63, 0x6c, 0x75, 0x64, 0x65, 0x2f, 0x63
        /*0036*/ 	.byte	0x75, 0x74, 0x65, 0x2f, 0x70, 0x6f, 0x69, 0x6e, 0x74, 0x65, 0x72, 0x5f, 0x66, 0x6c, 0x61, 0x67
        /*0046*/ 	.byte	0x67, 0x65, 0x64, 0x2e, 0x68, 0x70, 0x70, 0x00
	.type		$str$28,@object
	.size		$str$28,($str$27 - $str$28)
$str$28:
        /*004e*/ 	.byte	0x2f, 0x74, 0x6d, 0x70, 0x2f, 0x63, 0x75, 0x74, 0x6c, 0x61, 0x73, 0x73, 0x5f, 0x73, 0x77, 0x65
        /*005e*/ 	.byte	0x65, 0x70, 0x5f, 0x73, 0x72, 0x63, 0x2f, 0x69, 0x6e, 0x63, 0x6c, 0x75, 0x64, 0x65, 0x2f, 0x63
        /*006e*/ 	.byte	0x75, 0x74, 0x65, 0x2f, 0x61, 0x74, 0x6f, 0x6d, 0x2f, 0x63, 0x6f, 0x70, 0x79, 0x5f, 0x74, 0x72
        /*007e*/ 	.byte	0x61, 0x69, 0x74, 0x73, 0x5f, 0x73, 0x6d, 0x31, 0x30, 0x30, 0x2e, 0x68, 0x70, 0x70, 0x00
	.type		$str$27,@object
	.size		$str$27,(__unnamed_1 - $str$27)
$str$27:
        /*008d*/ 	.byte	0x28, 0x28, 0x75, 0x69, 0x6e, 0x74, 0x33, 0x32, 0x5f, 0x74, 0x28, 0x74, 0x68, 0x72, 0x65, 0x61
        /*009d*/ 	.byte	0x64, 0x49, 0x64, 0x78, 0x2e, 0x78, 0x29, 0x20, 0x2f, 0x20, 0x33, 0x32, 0x29, 0x20, 0x25, 0x20
        /*00ad*/ 	.byte	0x34, 0x29, 0x20, 0x3d, 0x3d, 0x20, 0x28, 0x28, 0x28, 0x74, 0x6d, 0x65, 0x6d, 0x5f, 0x61, 0x64
        /*00bd*/ 	.byte	0x64, 0x72, 0x20, 0x3e, 0x3e, 0x20, 0x31, 0x36, 0x29, 0x20, 0x2f, 0x20, 0x33, 0x32, 0x29, 0x20
        /*00cd*/ 	.byte	0x25, 0x20, 0x34, 0x29, 0x00
	.type		__unnamed_1,@object
	.size		__unnamed_1,(__unnamed_2 - __unnamed_1)
__unnamed_1:
        /*00d2*/ 	.byte	0x61, 0x75, 0x74, 0x6f, 0x20, 0x63, 0x75, 0x74, 0x65, 0x3a, 0x3a, 0x61, 0x73, 0x5f, 0x70, 0x6f
        /* <DEDUP_REMOVED lines=24> */
        /*0262*/ 	.byte	0x30, 0x34, 0x38, 0x3e, 0x3e, 0x3e, 0x3e, 0x5d, 0x00
	.type		__unnamed_2,@object
	.size		__unnamed_2,(.L_2 - __unnamed_2)
__unnamed_2:
        /* <DEDUP_REMOVED lines=45> */
        /*053b*/ 	.byte	0x3e, 0x3e, 0x3e, 0x5d, 0x00
.L_2:


//--------------------- .nv.shared._ZN7cutlass13device_kernelINS_4conv6kernel13ConvUniversalINS1_16ConvProblemShapeILNS1_8OperatorE2ELi3EEENS1_10collective14CollectiveConvINS1_47MainloopSm100TmaUmmaWarpSpecializedImplicitGemmILS5_2ELi6ELi3ELi1ELi2EN4cute5tupleIJNSA_1CILi1EEESD_SD_EEEEENSB_IJNSC_ILi64EEENSB_IJSG_EEESH_EEENS_10tfloat32_tESJ_NSA_8TiledMMAINSA_8MMA_AtomIJNSA_17SM100_MMA_TF32_SSISJ_SJ_fLi64ELi64ELNSA_4UMMA5MajorE1ELSO_1ELNSN_7ScaleInE0ELSP_0EEEEEENSA_6LayoutISE_NSB_IJNSC_ILi0EEEST_ST_EEEEENSB_IJNSA_10UnderscoreESW_SW_EEEEENS7_6detail27Sm100ImplicitGemmTileTraitsINSA_13SM90_TMA_LOADENSA_14ComposedLayoutINSA_7SwizzleILi2ELi5ELi2EEENSA_18smem_ptr_flag_bitsILi32EEENSS_INSB_IJNSC_ILi32EEENSC_ILi4EEEEEENSB_IJSD_S17_EEEEEEEvEENS10_INSA_20SM90_TMA_LOAD_IM2COLES1C_vEEEENS_8epilogue10collective18CollectiveEpilogueINS1H_23Sm100TmaWarpSpecializedILi3ELi2ELi16ELb1ELb0EEEJSI_NSB_IJNSS_ISG_SD_EENSS_IS17_SD_EEEEESJ_NSB_IJlNSB_IJSD_lllEEEST_EEESJ_S1Q_NS1H_6fusion15FusionCallbacksIS1L_NS1R_17LinearCombinationISJ_fSJ_fLNS_15FloatRoundStyleE2EEESI_S1O_JEEENSA_5SM1004TMEM4LOAD26SM100_TMEM_LOAD_16dp128b8xES11_NS12_INS13_ILi3ELi4ELi3EEES16_NSS_INSB_IJNSC_ILi8EEES17_EEENSB_IJS17_SD_EEEEEEENSA_17SM75_U32x4_LDSM_NENSA_14SM90_TMA_STOREES26_NSA_17SM90_U32x4_STSM_NENSA_39AutoVectorizingCopyWithAssumedAlignmentILi128EEEEEEvvEEEEvNT_6ParamsE --------------------------
	.section	.nv.shared._ZN7cutlass13device_kernelINS_4conv6kernel13ConvUniversalINS1_16ConvProblemShapeILNS1_8OperatorE2ELi3EEENS1_10collective14CollectiveConvINS1_47MainloopSm100TmaUmmaWarpSpecializedImplicitGemmILS5_2ELi6ELi3ELi1ELi2EN4cute5tupleIJNSA_1CILi1EEESD_SD_EEEEENSB_IJNSC_ILi64EEENSB_IJSG_EEESH_EEENS_10tfloat32_tESJ_NSA_8TiledMMAINSA_8MMA_AtomIJNSA_17SM100_MMA_TF32_SSISJ_SJ_fLi64ELi64ELNSA_4UMMA5MajorE1ELSO_1ELNSN_7ScaleInE0ELSP_0EEEEEENSA_6LayoutISE_NSB_IJNSC_ILi0EEEST_ST_EEEEENSB_IJNSA_10UnderscoreESW_SW_EEEEENS7_6detail27Sm100ImplicitGemmTileTraitsINSA_13SM90_TMA_LOADENSA_14ComposedLayoutINSA_7SwizzleILi2ELi5ELi2EEENSA_18smem_ptr_flag_bitsILi32EEENSS_INSB_IJNSC_ILi32EEENSC_ILi4EEEEEENSB_IJSD_S17_EEEEEEEvEENS10_INSA_20SM90_TMA_LOAD_IM2COLES1C_vEEEENS_8epilogue10collective18CollectiveEpilogueINS1H_23Sm100TmaWarpSpecializedILi3ELi2ELi16ELb1ELb0EEEJSI_NSB_IJNSS_ISG_SD_EENSS_IS17_SD_EEEEESJ_NSB_IJlNSB_IJSD_lllEEEST_EEESJ_S1Q_NS1H_6fusion15FusionCallbacksIS1L_NS1R_17LinearCombinationISJ_fSJ_fLNS_15FloatRoundStyleE2EEESI_S1O_JEEENSA_5SM1004TMEM4LOAD26SM100_TMEM_LOAD_16dp128b8xES11_NS12_INS13_ILi3ELi4ELi3EEES16_NSS_INSB_IJNSC_ILi8EEES17_EEENSB_IJS17_SD_EEEEEEENSA_17SM75_U32x4_LDSM_NENSA_14SM90_TMA_STOREES26_NSA_17SM90_U32x4_STSM_NENSA_39AutoVectorizingCopyWithAssumedAlignmentILi128EEEEEEvvEEEEvNT_6ParamsE,"aw",@nobits
	.sectionflags	@""
	.align	16
	.zero		1024


//--------------------- .nv.shared.reserved.0     --------------------------
	.section	.nv.shared.reserved.0,"aw",@nobits
	.weak		__nv_reservedSMEM_offset_0_alias
	.size		__nv_reservedSMEM_offset_0_alias, 0, 64
	.other		__nv_reservedSMEM_offset_0_alias,@"STO_CUDA_RESERVED_SHARED STV_DEFAULT"
__nv_reservedSMEM_offset_0_alias:
	.zero		0
.nv.shared.reserved.0:
	.zero		64
	.weak		__nv_reservedSMEM_tcgen05_partition
	.type		__nv_reservedSMEM_tcgen05_partition,@object
	.size		__nv_reservedSMEM_tcgen05_partition,(.L_0 - __nv_reservedSMEM_tcgen05_partition)
__nv_reservedSMEM_tcgen05_partition:
	.zero		32
.L_0:


//--------------------- .nv.global                --------------------------
	.section	.nv.global,"aw",@nobits
.nv.global:
	.type		_ZN39_INTERNAL_fa5d7818_4_k_cu_c230f4a8_33874cute1_E,@object
	.size		_ZN39_INTERNAL_fa5d7818_4_k_cu_c230f4a8_33874cute1_E,(_ZN39_INTERNAL_fa5d7818_4_k_cu_c230f4a8_33874cuda3std3__45__cpo6cbeginE - _ZN39_INTERNAL_fa5d7818_4_k_cu_c230f4a8_33874cute1_E)
_ZN39_INTERNAL_fa5d7818_4_k_cu_c230f4a8_33874cute1_E:
	.zero		1
	.type		_ZN39_INTERNAL_fa5d7818_4_k_cu_c230f4a8_33874cuda3std3__45__cpo6cbeginE,@object
	.size		_ZN39_INTERNAL_fa5d7818_4_k_cu_c230f4a8_33874cuda3std3__45__cpo6cbeginE,(_ZN39_INTERNAL_fa5d7818_4_k_cu_c230f4a8_33874cuda3std3__48in_placeE - _ZN39_INTERNAL_fa5d7818_4_k_cu_c230f4a8_33874cuda3std3__45__cpo6cbeginE)
_ZN39_INTERNAL_fa5d7818_4_k_cu_c230f4a8_33874cuda3std3__45__cpo6cbeginE:
	.zero		1
	.type		_ZN39_INTERNAL_fa5d7818_4_k_cu_c230f4a8_33874cuda3std3__48in_placeE,@object
	.size		_ZN39_INTERNAL_fa5d7818_4_k_cu_c230f4a8_33874cuda3std3__48in_placeE,(_ZN39_INTERNAL_fa5d7818_4_k_cu_c230f4a8_33874cuda3std6ranges3__45__cpo9iter_moveE - _ZN39_INTERNAL_fa5d7818_4_k_cu_c230f4a8_33874cuda3std3__48in_placeE)
_ZN39_INTERNAL_fa5d7818_4_k_cu_c230f4a8_33874cuda3std3__48in_placeE:
	.zero		1
	.type		_ZN39_INTERNAL_fa5d7818_4_k_cu_c230f4a8_33874cuda3std6ranges3__45__cpo9iter_moveE,@object
	.size		_ZN39_INTERNAL_fa5d7818_4_k_cu_c230f4a8_33874cuda3std6ranges3__45__cpo9iter_moveE,(_ZN39_INTERNAL_fa5d7818_4_k_cu_c230f4a8_33874cuda3std3__45__cpo5beginE - _ZN39_INTERNAL_fa5d7818_4_k_cu_c230f4a8_33874cuda3std6ranges3__45__cpo9iter_moveE)
_ZN39_INTERNAL_fa5d7818_4_k_cu_c230f4a8_33874cuda3std6ranges3__45__cpo9iter_moveE:
	.zero		1
	.type		_ZN39_INTERNAL_fa5d7818_4_k_cu_c230f4a8_33874cuda3std3__45__cpo5beginE,@object
	.size		_ZN39_INTERNAL_fa5d7818_4_k_cu_c230f4a8_33874cuda3std3__45__cpo5beginE,(_ZN39_INTERNAL_fa5d7818_4_k_cu_c230f4a8_33874cuda3std3__441_GLOBAL__N__fa5d7818_4_k_cu_c230f4a8_33876ignoreE - _ZN39_INTERNAL_fa5d7818_4_k_cu_c230f4a8_33874cuda3std3__45__cpo5beginE)
_ZN39_INTERNAL_fa5d7818_4_k_cu_c230f4a8_33874cuda3std3__45__cpo5beginE:
	.zero		1
	.type		_ZN39_INTERNAL_fa5d7818_4_k_cu_c230f4a8_33874cuda3std3__441_GLOBAL__N__fa5d7818_4_k_cu_c230f4a8_33876ignoreE,@object
	.size		_ZN39_INTERNAL_fa5d7818_4_k_cu_c230f4a8_33874cuda3std3__441_GLOBAL__N__fa5d7818_4_k_cu_c230f4a8_33876ignoreE,(_ZN39_INTERNAL_fa5d7818_4_k_cu_c230f4a8_33874cute7productE - _ZN39_INTERNAL_fa5d7818_4_k_cu_c230f4a8_33874cuda3std3__441_GLOBAL__N__fa5d7818_4_k_cu_c230f4a8_33876ignoreE)
_ZN39_INTERNAL_fa5d7818_4_k_cu_c230f4a8_33874cuda3std3__441_GLOBAL__N__fa5d7818_4_k_cu_c230f4a8_33876ignoreE:
	.zero		1
	.type		_ZN39_INTERNAL_fa5d7818_4_k_cu_c230f4a8_33874cute7productE,@object
	.size		_ZN39_INTERNAL_fa5d7818_4_k_cu_c230f4a8_33874cute7productE,(_ZN39_INTERNAL_fa5d7818_4_k_cu_c230f4a8_33874cuda3std3__45__cpo3endE - _ZN39_INTERNAL_fa5d7818_4_k_cu_c230f4a8_33874cute7productE)
_ZN39_INTERNAL_fa5d7818_4_k_cu_c230f4a8_33874cute7productE:
	.zero		1
	.type		_ZN39_INTERNAL_fa5d7818_4_k_cu_c230f4a8_33874cuda3std3__45__cpo3endE,@object
	.size		_ZN39_INTERNAL_fa5d7818_4_k_cu_c230f4a8_33874cuda3std3__45__cpo3endE,(_ZN39_INTERNAL_fa5d7818_4_k_cu_c230f4a8_33874cuda3std3__419piecewise_constructE - _ZN39_INTERNAL_fa5d7818_4_k_cu_c230f4a8_33874cuda3std3__45__cpo3endE)
_ZN39_INTERNAL_fa5d7818_4_k_cu_c230f4a8_33874cuda3std3__45__cpo3endE:
	.zero		1
	.type		_ZN39_INTERNAL_fa5d7818_4_k_cu_c230f4a8_33874cuda3std3__419piecewise_constructE,@object
	.size		_ZN39_INTERNAL_fa5d7818_4_k_cu_c230f4a8_33874cuda3std3__419piecewise_constructE,(_ZN39_INTERNAL_fa5d7818_4_k_cu_c230f4a8_33874cuda3std3__45__cpo4cendE - _ZN39_INTERNAL_fa5d7818_4_k_cu_c230f4a8_33874cuda3std3__419piecewise_constructE)
_ZN39_INTERNAL_fa5d7818_4_k_cu_c230f4a8_33874cuda3std3__419piecewise_constructE:
	.zero		1
	.type		_ZN39_INTERNAL_fa5d7818_4_k_cu_c230f4a8_33874cuda3std3__45__cpo4cendE,@object
	.size		_ZN39_INTERNAL_fa5d7818_4_k_cu_c230f4a8_33874cuda3std3__45__cpo4cendE,(_ZN39_INTERNAL_fa5d7818_4_k_cu_c230f4a8_33874cuda3std6ranges3__45__cpo4swapE - _ZN39_INTERNAL_fa5d7818_4_k_cu_c230f4a8_33874cuda3std3__45__cpo4cendE)
_ZN39_INTERNAL_fa5d7818_4_k_cu_c230f4a8_33874cuda3std3__45__cpo4cendE:
	.zero		1
	.type		_ZN39_INTERNAL_fa5d7818_4_k_cu_c230f4a8_33874cuda3std6ranges3__45__cpo4swapE,@object
	.size		_ZN39_INTERNAL_fa5d7818_4_k_cu_c230f4a8_33874cuda3std6ranges3__45__cpo4swapE,(.L_10 - _ZN39_INTERNAL_fa5d7818_4_k_cu_c230f4a8_33874cuda3std6ranges3__45__cpo4swapE)
_ZN39_INTERNAL_fa5d7818_4_k_cu_c230f4a8_33874cuda3std6ranges3__45__cpo4swapE:
	.zero		1
.L_10:


//--------------------- .nv.constant0._ZN7cutlass13device_kernelINS_4conv6kernel13ConvUniversalINS1_16ConvProblemShapeILNS1_8OperatorE2ELi3EEENS1_10collective14CollectiveConvINS1_47MainloopSm100TmaUmmaWarpSpecializedImplicitGemmILS5_2ELi6ELi3ELi1ELi2EN4cute5tupleIJNSA_1CILi1EEESD_SD_EEEEENSB_IJNSC_ILi64EEENSB_IJSG_EEESH_EEENS_10tfloat32_tESJ_NSA_8TiledMMAINSA_8MMA_AtomIJNSA_17SM100_MMA_TF32_SSISJ_SJ_fLi64ELi64ELNSA_4UMMA5MajorE1ELSO_1ELNSN_7ScaleInE0ELSP_0EEEEEENSA_6LayoutISE_NSB_IJNSC_ILi0EEEST_ST_EEEEENSB_IJNSA_10UnderscoreESW_SW_EEEEENS7_6detail27Sm100ImplicitGemmTileTraitsINSA_13SM90_TMA_LOADENSA_14ComposedLayoutINSA_7SwizzleILi2ELi5ELi2EEENSA_18smem_ptr_flag_bitsILi32EEENSS_INSB_IJNSC_ILi32EEENSC_ILi4EEEEEENSB_IJSD_S17_EEEEEEEvEENS10_INSA_20SM90_TMA_LOAD_IM2COLES1C_vEEEENS_8epilogue10collective18CollectiveEpilogueINS1H_23Sm100TmaWarpSpecializedILi3ELi2ELi16ELb1ELb0EEEJSI_NSB_IJNSS_ISG_SD_EENSS_IS17_SD_EEEEESJ_NSB_IJlNSB_IJSD_lllEEEST_EEESJ_S1Q_NS1H_6fusion15FusionCallbacksIS1L_NS1R_17LinearCombinationISJ_fSJ_fLNS_15FloatRoundStyleE2EEESI_S1O_JEEENSA_5SM1004TMEM4LOAD26SM100_TMEM_LOAD_16dp128b8xES11_NS12_INS13_ILi3ELi4ELi3EEES16_NSS_INSB_IJNSC_ILi8EEES17_EEENSB_IJS17_SD_EEEEEEENSA_17SM75_U32x4_LDSM_NENSA_14SM90_TMA_STOREES26_NSA_17SM90_U32x4_STSM_NENSA_39AutoVectorizingCopyWithAssumedAlignmentILi128EEEEEEvvEEEEvNT_6ParamsE --------------------------
	.section	.nv.constant0._ZN7cutlass13device_kernelINS_4conv6kernel13ConvUniversalINS1_16ConvProblemShapeILNS1_8OperatorE2ELi3EEENS1_10collective14CollectiveConvINS1_47MainloopSm100TmaUmmaWarpSpecializedImplicitGemmILS5_2ELi6ELi3ELi1ELi2EN4cute5tupleIJNSA_1CILi1EEESD_SD_EEEEENSB_IJNSC_ILi64EEENSB_IJSG_EEESH_EEENS_10tfloat32_tESJ_NSA_8TiledMMAINSA_8MMA_AtomIJNSA_17SM100_MMA_TF32_SSISJ_SJ_fLi64ELi64ELNSA_4UMMA5MajorE1ELSO_1ELNSN_7ScaleInE0ELSP_0EEEEEENSA_6LayoutISE_NSB_IJNSC_ILi0EEEST_ST_EEEEENSB_IJNSA_10UnderscoreESW_SW_EEEEENS7_6detail27Sm100ImplicitGemmTileTraitsINSA_13SM90_TMA_LOADENSA_14ComposedLayoutINSA_7SwizzleILi2ELi5ELi2EEENSA_18smem_ptr_flag_bitsILi32EEENSS_INSB_IJNSC_ILi32EEENSC_ILi4EEEEEENSB_IJSD_S17_EEEEEEEvEENS10_INSA_20SM90_TMA_LOAD_IM2COLES1C_vEEEENS_8epilogue10collective18CollectiveEpilogueINS1H_23Sm100TmaWarpSpecializedILi3ELi2ELi16ELb1ELb0EEEJSI_NSB_IJNSS_ISG_SD_EENSS_IS17_SD_EEEEESJ_NSB_IJlNSB_IJSD_lllEEEST_EEESJ_S1Q_NS1H_6fusion15FusionCallbacksIS1L_NS1R_17LinearCombinationISJ_fSJ_fLNS_15FloatRoundStyleE2EEESI_S1O_JEEENSA_5SM1004TMEM4LOAD26SM100_TMEM_LOAD_16dp128b8xES11_NS12_INS13_ILi3ELi4ELi3EEES16_NSS_INSB_IJNSC_ILi8EEES17_EEENSB_IJS17_SD_EEEEEEENSA_17SM75_U32x4_LDSM_NENSA_14SM90_TMA_STOREES26_NSA_17SM90_U32x4_STSM_NENSA_39AutoVectorizingCopyWithAssumedAlignmentILi128EEEEEEvvEEEEvNT_6ParamsE,"a",@progbits
	.sectionflags	@""
	.align	4
.nv.constant0._ZN7cutlass13device_kernelINS_4conv6kernel13ConvUniversalINS1_16ConvProblemShapeILNS1_8OperatorE2ELi3EEENS1_10collective14CollectiveConvINS1_47MainloopSm100TmaUmmaWarpSpecializedImplicitGemmILS5_2ELi6ELi3ELi1ELi2EN4cute5tupleIJNSA_1CILi1EEESD_SD_EEEEENSB_IJNSC_ILi64EEENSB_IJSG_EEESH_EEENS_10tfloat32_tESJ_NSA_8TiledMMAINSA_8MMA_AtomIJNSA_17SM100_MMA_TF32_SSISJ_SJ_fLi64ELi64ELNSA_4UMMA5MajorE1ELSO_1ELNSN_7ScaleInE0ELSP_0EEEEEENSA_6LayoutISE_NSB_IJNSC_ILi0EEEST_ST_EEEEENSB_IJNSA_10UnderscoreESW_SW_EEEEENS7_6detail27Sm100ImplicitGemmTileTraitsINSA_13SM90_TMA_LOADENSA_14ComposedLayoutINSA_7SwizzleILi2ELi5ELi2EEENSA_18smem_ptr_flag_bitsILi32EEENSS_INSB_IJNSC_ILi32EEENSC_ILi4EEEEEENSB_IJSD_S17_EEEEEEEvEENS10_INSA_20SM90_TMA_LOAD_IM2COLES1C_vEEEENS_8epilogue10collective18CollectiveEpilogueINS1H_23Sm100TmaWarpSpecializedILi3ELi2ELi16ELb1ELb0EEEJSI_NSB_IJNSS_ISG_SD_EENSS_IS17_SD_EEEEESJ_NSB_IJlNSB_IJSD_lllEEEST_EEESJ_S1Q_NS1H_6fusion15FusionCallbacksIS1L_NS1R_17LinearCombinationISJ_fSJ_fLNS_15FloatRoundStyleE2EEESI_S1O_JEEENSA_5SM1004TMEM4LOAD26SM100_TMEM_LOAD_16dp128b8xES11_NS12_INS13_ILi3ELi4ELi3EEES16_NSS_INSB_IJNSC_ILi8EEES17_EEENSB_IJS17_SD_EEEEEEENSA_17SM75_U32x4_LDSM_NENSA_14SM90_TMA_STOREES26_NSA_17SM90_U32x4_STSM_NENSA_39AutoVectorizingCopyWithAssumedAlignmentILi128EEEEEEvvEEEEvNT_6ParamsE:
	.zero		3200


//--------------------- SYMBOLS --------------------------

	.type		.nv.reservedSmem.offset0,@object
	.size		.nv.reservedSmem.offset0,0x4
	.type		.nv.reservedSmem.cap,@object
	.size		.nv.reservedSmem.cap,0x4
	.type		__assertfail,@function
